	.target	sm_90a

	.elftype	@"ET_EXEC"


//--------------------- .note.nv.tkinfo           --------------------------
	.section	.note.nv.tkinfo,"",@"SHT_NOTE"
	.sectionflags	@"SHF_NOTE_NV_TKINFO"
	.tkinfo
        /*0018*/ 	.word	0x00000002
        /*0030*/ 	.string	""
        /*0030*/ 	.string	"ptxas"
        /*0030*/ 	.string	"Cuda compilation tools, release 13.0, V13.0.88"
        /*0030*/ 	.string	"Build cuda_13.0.r13.0/compiler.36424714_0"
        /*0030*/ 	.string	"-arch sm_90a -m 64 "



//--------------------- .note.nv.cuinfo           --------------------------
	.section	.note.nv.cuinfo,"",@"SHT_NOTE"
	.sectionflags	@"SHF_NOTE_NV_CUINFO"
        /*0018*/ 	.short	0x0002
        /*001a*/ 	.short	0x005a
        /*001c*/ 	.short	0x0082
	.zero		2


//--------------------- .nv.info                  --------------------------
	.section	.nv.info,"",@"SHT_CUDA_INFO"
	.align	4


	//----- nvinfo : EIATTR_REGCOUNT
	.align		4
        /*0000*/ 	.byte	0x04, 0x2f
        /*0002*/ 	.short	(.L_15 - .L_14)
	.align		4
.L_14:
        /*0004*/ 	.word	index@(_ZN7cutlass13device_kernelINS_4gemm6kernel13GemmUniversalIN4cute5tupleIJiiiiEEENS1_10collective13CollectiveMmaINS1_34MainloopSm90TmaGmmaWarpSpecializedILi4ENS5_IJNS4_1CILi1EEESB_SB_EEENS1_32KernelTmaWarpSpecializedPingpongEEENS5_IJNSA_ILi64EEENSA_ILi256EEENSA_ILi32EEEEEENS_10tfloat32_tENS5_IJlSB_lEEESJ_SK_NS4_8TiledMMAINS4_8MMA_AtomIJNS4_4SM904GMMA30MMA_64x256x8_F32TF32TF32_SS_TNILNSO_7ScaleInE1ELSQ_1EEEEEENS4_6LayoutISC_NS5_IJNSA_ILi0EEESU_SU_EEEEENS5_IJNS4_10UnderscoreESX_SX_EEEEENS4_13SM90_TMA_LOADENS4_14ComposedLayoutINS4_7SwizzleILi3ELi4ELi3EEENS4_18smem_ptr_flag_bitsILi32EEENST_INS5_IJNSA_ILi8EEESH_EEENS5_IJSH_SB_EEEEEEEvNS4_8identityES10_S1A_vS1B_EENS_8epilogue10collective6detail29Sm90TmaWarpSpecializedAdapterINS1E_15DefaultEpilogueISJ_SK_SK_NS1D_6thread17LinearCombinationISJ_Li1EffLNS1I_9ScaleType4KindE0ELNS_15FloatRoundStyleE2ESJ_EENS1_15EpilogueDefaultEEEEEvvEEEEvNT_6ParamsE)
        /*0008*/ 	.word	0x000000a8


	//----- nvinfo : EIATTR_FRAME_SIZE
	.align		4
.L_15:
        /*000c*/ 	.byte	0x04, 0x11
        /*000e*/ 	.short	(.L_17 - .L_16)
	.align		4
.L_16:
        /*0010*/ 	.word	index@(_ZN7cutlass13device_kernelINS_4gemm6kernel13GemmUniversalIN4cute5tupleIJiiiiEEENS1_10collective13CollectiveMmaINS1_34MainloopSm90TmaGmmaWarpSpecializedILi4ENS5_IJNS4_1CILi1EEESB_SB_EEENS1_32KernelTmaWarpSpecializedPingpongEEENS5_IJNSA_ILi64EEENSA_ILi256EEENSA_ILi32EEEEEENS_10tfloat32_tENS5_IJlSB_lEEESJ_SK_NS4_8TiledMMAINS4_8MMA_AtomIJNS4_4SM904GMMA30MMA_64x256x8_F32TF32TF32_SS_TNILNSO_7ScaleInE1ELSQ_1EEEEEENS4_6LayoutISC_NS5_IJNSA_ILi0EEESU_SU_EEEEENS5_IJNS4_10UnderscoreESX_SX_EEEEENS4_13SM90_TMA_LOADENS4_14ComposedLayoutINS4_7SwizzleILi3ELi4ELi3EEENS4_18smem_ptr_flag_bitsILi32EEENST_INS5_IJNSA_ILi8EEESH_EEENS5_IJSH_SB_EEEEEEEvNS4_8identityES10_S1A_vS1B_EENS_8epilogue10collective6detail29Sm90TmaWarpSpecializedAdapterINS1E_15DefaultEpilogueISJ_SK_SK_NS1D_6thread17LinearCombinationISJ_Li1EffLNS1I_9ScaleType4KindE0ELNS_15FloatRoundStyleE2ESJ_EENS1_15EpilogueDefaultEEEEEvvEEEEvNT_6ParamsE)
        /*0014*/ 	.word	0x00000000


	//----- nvinfo : EIATTR_MIN_STACK_SIZE
	.align		4
.L_17:
        /*0018*/ 	.byte	0x04, 0x12
        /*001a*/ 	.short	(.L_19 - .L_18)
	.align		4
.L_18:
        /*001c*/ 	.word	index@(_ZN7cutlass13device_kernelINS_4gemm6kernel13GemmUniversalIN4cute5tupleIJiiiiEEENS1_10collective13CollectiveMmaINS1_34MainloopSm90TmaGmmaWarpSpecializedILi4ENS5_IJNS4_1CILi1EEESB_SB_EEENS1_32KernelTmaWarpSpecializedPingpongEEENS5_IJNSA_ILi64EEENSA_ILi256EEENSA_ILi32EEEEEENS_10tfloat32_tENS5_IJlSB_lEEESJ_SK_NS4_8TiledMMAINS4_8MMA_AtomIJNS4_4SM904GMMA30MMA_64x256x8_F32TF32TF32_SS_TNILNSO_7ScaleInE1ELSQ_1EEEEEENS4_6LayoutISC_NS5_IJNSA_ILi0EEESU_SU_EEEEENS5_IJNS4_10UnderscoreESX_SX_EEEEENS4_13SM90_TMA_LOADENS4_14ComposedLayoutINS4_7SwizzleILi3ELi4ELi3EEENS4_18smem_ptr_flag_bitsILi32EEENST_INS5_IJNSA_ILi8EEESH_EEENS5_IJSH_SB_EEEEEEEvNS4_8identityES10_S1A_vS1B_EENS_8epilogue10collective6detail29Sm90TmaWarpSpecializedAdapterINS1E_15DefaultEpilogueISJ_SK_SK_NS1D_6thread17LinearCombinationISJ_Li1EffLNS1I_9ScaleType4KindE0ELNS_15FloatRoundStyleE2ESJ_EENS1_15EpilogueDefaultEEEEEvvEEEEvNT_6ParamsE)
        /*0020*/ 	.word	0x00000000
.L_19:


//--------------------- .nv.compat                --------------------------
	.section	.nv.compat,"",@"SHT_CUDA_COMPAT_INFO"
	.align	4
        /*0000*/ 	.byte	0x02, 0x09, 0x01, 0x00, 0x02, 0x02, 0x04, 0x00, 0x02, 0x05, 0x05, 0x00, 0x03, 0x07, 0x01, 0x01
        /*0010*/ 	.byte	0x02, 0x03, 0x01, 0x00, 0x02, 0x06, 0x01, 0x00, 0x04, 0x0b, 0x08, 0x00, 0x00, 0x00, 0x00, 0x00
        /*0020*/ 	.byte	0x00, 0x00, 0x00, 0x00


//--------------------- .nv.info._ZN7cutlass13device_kernelINS_4gemm6kernel13GemmUniversalIN4cute5tupleIJiiiiEEENS1_10collective13CollectiveMmaINS1_34MainloopSm90TmaGmmaWarpSpecializedILi4ENS5_IJNS4_1CILi1EEESB_SB_EEENS1_32KernelTmaWarpSpecializedPingpongEEENS5_IJNSA_ILi64EEENSA_ILi256EEENSA_ILi32EEEEEENS_10tfloat32_tENS5_IJlSB_lEEESJ_SK_NS4_8TiledMMAINS4_8MMA_AtomIJNS4_4SM904GMMA30MMA_64x256x8_F32TF32TF32_SS_TNILNSO_7ScaleInE1ELSQ_1EEEEEENS4_6LayoutISC_NS5_IJNSA_ILi0EEESU_SU_EEEEENS5_IJNS4_10UnderscoreESX_SX_EEEEENS4_13SM90_TMA_LOADENS4_14ComposedLayoutINS4_7SwizzleILi3ELi4ELi3EEENS4_18smem_ptr_flag_bitsILi32EEENST_INS5_IJNSA_ILi8EEESH_EEENS5_IJSH_SB_EEEEEEEvNS4_8identityES10_S1A_vS1B_EENS_8epilogue10collective6detail29Sm90TmaWarpSpecializedAdapterINS1E_15DefaultEpilogueISJ_SK_SK_NS1D_6thread17LinearCombinationISJ_Li1EffLNS1I_9ScaleType4KindE0ELNS_15FloatRoundStyleE2ESJ_EENS1_15EpilogueDefaultEEEEEvvEEEEvNT_6ParamsE --------------------------
	.section	.nv.info._ZN7cutlass13device_kernelINS_4gemm6kernel13GemmUniversalIN4cute5tupleIJiiiiEEENS1_10collective13CollectiveMmaINS1_34MainloopSm90TmaGmmaWarpSpecializedILi4ENS5_IJNS4_1CILi1EEESB_SB_EEENS1_32KernelTmaWarpSpecializedPingpongEEENS5_IJNSA_ILi64EEENSA_ILi256EEENSA_ILi32EEEEEENS_10tfloat32_tENS5_IJlSB_lEEESJ_SK_NS4_8TiledMMAINS4_8MMA_AtomIJNS4_4SM904GMMA30MMA_64x256x8_F32TF32TF32_SS_TNILNSO_7ScaleInE1ELSQ_1EEEEEENS4_6LayoutISC_NS5_IJNSA_ILi0EEESU_SU_EEEEENS5_IJNS4_10UnderscoreESX_SX_EEEEENS4_13SM90_TMA_LOADENS4_14ComposedLayoutINS4_7SwizzleILi3ELi4ELi3EEENS4_18smem_ptr_flag_bitsILi32EEENST_INS5_IJNSA_ILi8EEESH_EEENS5_IJSH_SB_EEEEEEEvNS4_8identityES10_S1A_vS1B_EENS_8epilogue10collective6detail29Sm90TmaWarpSpecializedAdapterINS1E_15DefaultEpilogueISJ_SK_SK_NS1D_6thread17LinearCombinationISJ_Li1EffLNS1I_9ScaleType4KindE0ELNS_15FloatRoundStyleE2ESJ_EENS1_15EpilogueDefaultEEEEEvvEEEEvNT_6ParamsE,"",@"SHT_CUDA_INFO"
	.sectionflags	@""
	.align	4


	//----- nvinfo : EIATTR_CUDA_API_VERSION
	.align		4
        /*0000*/ 	.byte	0x04, 0x37
        /*0002*/ 	.short	(.L_21 - .L_20)
.L_20:
        /*0004*/ 	.word	0x00000082


	//----- nvinfo : EIATTR_KPARAM_INFO
	.align		4
.L_21:
        /*0008*/ 	.byte	0x04, 0x17
        /*000a*/ 	.short	(.L_23 - .L_22)
.L_22:
        /*000c*/ 	.word	0x00000000
        /*0010*/ 	.short	0x0000
        /*0012*/ 	.short	0x0070
        /*0014*/ 	.byte	0x00, 0xf0, 0x01, 0x10


	//----- nvinfo : EIATTR_SPARSE_MMA_MASK
	.align		4
.L_23:
        /*0018*/ 	.byte	0x03, 0x50
        /*001a*/ 	.short	0x0000


	//----- nvinfo : EIATTR_MAXREG_COUNT
	.align		4
        /*001c*/ 	.byte	0x03, 0x1b
        /*001e*/ 	.short	0x00a8


	//----- nvinfo : EIATTR_NUM_BARRIERS
	.align		4
        /*0020*/ 	.byte	0x02, 0x4c
        /*0022*/ 	.byte	0x01
	.zero		1


	//----- nvinfo : EIATTR_EXTERNS
	.align		4
        /*0024*/ 	.byte	0x04, 0x0f
        /*0026*/ 	.short	(.L_25 - .L_24)


	//   ....[0]....
	.align		4
.L_24:
        /*0028*/ 	.word	index@(__assertfail)


	//----- nvinfo : EIATTR_MERCURY_ISA_VERSION
	.align		4
.L_25:
        /*002c*/ 	.byte	0x03, 0x5f
        /*002e*/ 	.short	0x0101


	//----- nvinfo : EIATTR_INT_WARP_WIDE_INSTR_OFFSETS
	.align		4
        /*0030*/ 	.byte	0x04, 0x31
        /*0032*/ 	.short	(.L_27 - .L_26)


	//   ....[0]....
.L_26:
        /*0034*/ 	.word	0x00000470


	//   ....[1]....
        /*0038*/ 	.word	0x00000490


	//   ....[2]....
        /*003c*/ 	.word	0x00000510


	//   ....[3]....
        /*0040*/ 	.word	0x00000520


	//   ....[4]....
        /*0044*/ 	.word	0x00000530


	//   ....[5]....
        /*0048*/ 	.word	0x00000550


	//   ....[6]....
        /*004c*/ 	.word	0x000005b0


	//   ....[7]....
        /*0050*/ 	.word	0x000005d0


	//----- nvinfo : EIATTR_COOP_GROUP_MASK_REGIDS
	.align		4
.L_27:
        /*0054*/ 	.byte	0x04, 0x29
        /*0056*/ 	.short	(.L_29 - .L_28)


	//   ....[0]....
.L_28:
        /*0058*/ 	.word	0xffffffff


	//   ....[1]....
        /*005c*/ 	.word	0xffffffff


	//   ....[2]....
        /*0060*/ 	.word	0xffffffff


	//   ....[3]....
        /*0064*/ 	.word	0xffffffff


	//   ....[4]....
        /*0068*/ 	.word	0xffffffff


	//   ....[5]....
        /*006c*/ 	.word	0xffffffff


	//----- nvinfo : EIATTR_COOP_GROUP_INSTR_OFFSETS
	.align		4
.L_29:
        /*0070*/ 	.byte	0x04, 0x28
        /*0072*/ 	.short	(.L_31 - .L_30)


	//   ....[0]....
.L_30:
        /*0074*/ 	.word	0x00000050


	//   ....[1]....
        /*0078*/ 	.word	0x00000080


	//   ....[2]....
        /*007c*/ 	.word	0x00000180


	//   ....[3]....
        /*0080*/ 	.word	0x00000390


	//   ....[4]....
        /*0084*/ 	.word	0x000003d0


	//   ....[5]....
        /*0088*/ 	.word	0x00000410


	//----- nvinfo : EIATTR_REG_RECONFIG
	.align		4
.L_31:
        /*008c*/ 	.byte	0x01, 0x54
	.zero		2


	//----- nvinfo : EIATTR_SYSCALL_OFFSETS
	.align		4
        /*0090*/ 	.byte	0x04, 0x46
        /*0092*/ 	.short	(.L_33 - .L_32)


	//   ....[0]....
.L_32:
        /*0094*/ 	.word	0x000016a0


	//----- nvinfo : EIATTR_MBARRIER_INSTR_OFFSETS
	.align		4
.L_33:
        /*0098*/ 	.byte	0x04, 0x39
        /*009a*/ 	.short	(.L_35 - .L_34)


	//   ....[0]....
.L_34:
        /*009c*/ 	.word	0x00000300
        /*00a0*/ 	.word	0x000000ff
        /*00a4*/ 	.word	0x00000000
        /*00a8*/ 	.short	0x0100
        /*00aa*/ 	.byte	0x09
	.zero		1


	//   ....[1]....
        /*00ac*/ 	.word	0x00000310
        /*00b0*/ 	.word	0x000000ff
        /*00b4*/ 	.word	0x00000020
        /*00b8*/ 	.short	0x0100
        /*00ba*/ 	.byte	0x09
	.zero		1


	//   ....[2]....
        /*00bc*/ 	.word	0x00000320
        /*00c0*/ 	.word	0x000000ff
        /*00c4*/ 	.word	0x00000008
        /*00c8*/ 	.short	0x0100
        /*00ca*/ 	.byte	0x09
	.zero		1


	//   ....[3]....
        /*00cc*/ 	.word	0x00000330
        /*00d0*/ 	.word	0x000000ff
        /*00d4*/ 	.word	0x00000028
        /*00d8*/ 	.short	0x0100
        /*00da*/ 	.byte	0x09
	.zero		1


	//   ....[4]....
        /*00dc*/ 	.word	0x00000340
        /*00e0*/ 	.word	0x000000ff
        /*00e4*/ 	.word	0x00000010
        /*00e8*/ 	.short	0x0100
        /*00ea*/ 	.byte	0x09
	.zero		1


	//   ....[5]....
        /*00ec*/ 	.word	0x00000350
        /*00f0*/ 	.word	0x000000ff
        /*00f4*/ 	.word	0x00000030
        /*00f8*/ 	.short	0x0100
        /*00fa*/ 	.byte	0x09
	.zero		1


	//   ....[6]....
        /*00fc*/ 	.word	0x00000360
        /*0100*/ 	.word	0x000000ff
        /*0104*/ 	.word	0x00000018
        /*0108*/ 	.short	0x0100
        /*010a*/ 	.byte	0x09
	.zero		1


	//   ....[7]....
        /*010c*/ 	.word	0x00000370
        /*0110*/ 	.word	0x000000ff
        /*0114*/ 	.word	0x00000038
        /*0118*/ 	.short	0x0100
        /*011a*/ 	.byte	0x09
	.zero		1


	//   ....[8]....
        /*011c*/ 	.word	0x000005f0
        /*0120*/ 	.word	0x000000ff
        /*0124*/ 	.word	0x00000070
        /*0128*/ 	.short	0x0100
        /*012a*/ 	.byte	0x09
	.zero		1


	//   ....[9]....
        /*012c*/ 	.word	0x00000600
        /*0130*/ 	.word	0x000000ff
        /*0134*/ 	.word	0x00000078
        /*0138*/ 	.short	0x0100
        /*013a*/ 	.byte	0x09
	.zero		1


	//   ....[10]....
        /*013c*/ 	.word	0x00000640
        /*0140*/ 	.word	0x000000ff
        /*0144*/ 	.word	0x00000050
        /*0148*/ 	.short	0x0100
        /*014a*/ 	.byte	0x0a
	.zero		1


	//   ....[11]....
        /*014c*/ 	.word	0x00000660
        /*0150*/ 	.word	0x000000ff
        /*0154*/ 	.word	0x00000058
        /*0158*/ 	.short	0x0100
        /*015a*/ 	.byte	0x0a
	.zero		1


	//   ....[12]....
        /*015c*/ 	.word	0x00000670
        /*0160*/ 	.word	0x000000ff
        /*0164*/ 	.word	0x00000060
        /*0168*/ 	.short	0x0100
        /*016a*/ 	.byte	0x0a
	.zero		1


	//   ....[13]....
        /*016c*/ 	.word	0x00000680
        /*0170*/ 	.word	0x000000ff
        /*0174*/ 	.word	0x00000068
        /*0178*/ 	.short	0x0100
        /*017a*/ 	.byte	0x0a
	.zero		1


	//   ....[14]....
        /*017c*/ 	.word	0x00001580
        /*0180*/ 	.word	0x0000009b
        /*0184*/ 	.word	0x00000000
        /*0188*/ 	.short	0x010a
        /*018a*/ 	.byte	0x2e
	.zero		1


	//   ....[15]....
        /*018c*/ 	.word	0x00001730
        /*0190*/ 	.word	0x00000003
        /*0194*/ 	.word	0x00000000
        /*0198*/ 	.short	0x010a
        /*019a*/ 	.byte	0x3f
	.zero		1


	//   ....[16]....
        /*019c*/ 	.word	0x00001790
        /*01a0*/ 	.word	0x00000003
        /*01a4*/ 	.word	0x00000000
        /*01a8*/ 	.short	0x010a
        /*01aa*/ 	.byte	0x3f
	.zero		1


	//   ....[17]....
        /*01ac*/ 	.word	0x00001b20
        /*01b0*/ 	.word	0x000000ff
        /*01b4*/ 	.word	0x00000000
        /*01b8*/ 	.short	0x010a
        /*01ba*/ 	.byte	0x04
	.zero		1


	//   ....[18]....
        /*01bc*/ 	.word	0x00001b60
        /*01c0*/ 	.word	0x000000ff
        /*01c4*/ 	.word	0x00000000
        /*01c8*/ 	.short	0x010a
        /*01ca*/ 	.byte	0x04
	.zero		1


	//   ....[19]....
        /*01cc*/ 	.word	0x00001e00
        /*01d0*/ 	.word	0x000000ff
        /*01d4*/ 	.word	0x00000000
        /*01d8*/ 	.short	0x0101
        /*01da*/ 	.byte	0x04
	.zero		1


	//   ....[20]....
        /*01dc*/ 	.word	0x00001ef0
        /*01e0*/ 	.word	0x0000009c
        /*01e4*/ 	.word	0x00000000
        /*01e8*/ 	.short	0x0101
        /*01ea*/ 	.byte	0x2f
	.zero		1


	//   ....[21]....
        /*01ec*/ 	.word	0x00001fb0
        /*01f0*/ 	.word	0x000000ff
        /*01f4*/ 	.word	0x00000000
        /*01f8*/ 	.short	0x0101
        /*01fa*/ 	.byte	0x04
	.zero		1


	//   ....[22]....
        /*01fc*/ 	.word	0x00002060
        /*0200*/ 	.word	0x0000009b
        /*0204*/ 	.word	0x00000010
        /*0208*/ 	.short	0x010a
        /*020a*/ 	.byte	0x2e
	.zero		1


	//   ....[23]....
        /*020c*/ 	.word	0x00009e30
        /*0210*/ 	.word	0x0000009e
        /*0214*/ 	.word	0x00000000
        /*0218*/ 	.short	0x0101
        /*021a*/ 	.byte	0x2f
	.zero		1


	//   ....[24]....
        /*021c*/ 	.word	0x0000a810
        /*0220*/ 	.word	0x00000007
        /*0224*/ 	.word	0x00000020
        /*0228*/ 	.short	0x010a
        /*022a*/ 	.byte	0x3f
	.zero		1


	//   ....[25]....
        /*022c*/ 	.word	0x0000abb0
        /*0230*/ 	.word	0x00000003
        /*0234*/ 	.word	0x00000078
        /*0238*/ 	.short	0x0101
        /*023a*/ 	.byte	0x3f
	.zero		1


	//   ....[26]....
        /*023c*/ 	.word	0x0000b320
        /*0240*/ 	.word	0x00000007
        /*0244*/ 	.word	0x00000000
        /*0248*/ 	.short	0x010a
        /*024a*/ 	.byte	0x3f
	.zero		1


	//   ....[27]....
        /*024c*/ 	.word	0x0000b3a0
        /*0250*/ 	.word	0x00000009
        /*0254*/ 	.word	0x00000000
        /*0258*/ 	.short	0x010a
        /*025a*/ 	.byte	0x3f
	.zero		1


	//   ....[28]....
        /*025c*/ 	.word	0x0000b430
        /*0260*/ 	.word	0x00000006
        /*0264*/ 	.word	0x00000000
        /*0268*/ 	.short	0x010a
        /*026a*/ 	.byte	0x3f
	.zero		1


	//   ....[29]....
        /*026c*/ 	.word	0x0000b4c0
        /*0270*/ 	.word	0x00000003
        /*0274*/ 	.word	0x00000000
        /*0278*/ 	.short	0x010a
        /*027a*/ 	.byte	0x3f
	.zero		1


	//   ....[30]....
        /*027c*/ 	.word	0x0000b520
        /*0280*/ 	.word	0x0000009d
        /*0284*/ 	.word	0x00000000
        /*0288*/ 	.short	0x010a
        /*028a*/ 	.byte	0x3f
	.zero		1


	//   ....[31]....
        /*028c*/ 	.word	0x0000b570
        /*0290*/ 	.word	0x00000003
        /*0294*/ 	.word	0x00000000
        /*0298*/ 	.short	0x010a
        /*029a*/ 	.byte	0x3f
	.zero		1


	//   ....[32]....
        /*029c*/ 	.word	0x0000b5d0
        /*02a0*/ 	.word	0x00000004
        /*02a4*/ 	.word	0x00000000
        /*02a8*/ 	.short	0x010a
        /*02aa*/ 	.byte	0x3f
	.zero		1


	//   ....[33]....
        /*02ac*/ 	.word	0x0000b620
        /*02b0*/ 	.word	0x0000009d
        /*02b4*/ 	.word	0x00000010
        /*02b8*/ 	.short	0x010a
        /*02ba*/ 	.byte	0x3f
	.zero		1


	//   ....[34]....
        /*02bc*/ 	.word	0x0000b6f0
        /*02c0*/ 	.word	0x00000007
        /*02c4*/ 	.word	0x00000020
        /*02c8*/ 	.short	0x010a
        /*02ca*/ 	.byte	0x3f
	.zero		1


	//   ....[35]....
        /*02cc*/ 	.word	0x0000b7c0
        /*02d0*/ 	.word	0x00000007
        /*02d4*/ 	.word	0x00000000
        /*02d8*/ 	.short	0x010a
        /*02da*/ 	.byte	0x3f
	.zero		1


	//   ....[36]....
        /*02dc*/ 	.word	0x0000b810
        /*02e0*/ 	.word	0x00000009
        /*02e4*/ 	.word	0x00000000
        /*02e8*/ 	.short	0x010a
        /*02ea*/ 	.byte	0x3f
	.zero		1


	//   ....[37]....
        /*02ec*/ 	.word	0x0000b860
        /*02f0*/ 	.word	0x00000006
        /*02f4*/ 	.word	0x00000000
        /*02f8*/ 	.short	0x010a
        /*02fa*/ 	.byte	0x3f
	.zero		1


	//----- nvinfo : EIATTR_NUM_MBARRIERS
	.align		4
.L_35:
        /*02fc*/ 	.byte	0x03, 0x38
        /*02fe*/ 	.short	0x000e


	//----- nvinfo : EIATTR_EXIT_INSTR_OFFSETS
	.align		4
        /*0300*/ 	.byte	0x04, 0x1c
        /*0302*/ 	.short	(.L_37 - .L_36)


	//   ....[0]....
.L_36:
        /*0304*/ 	.word	0x00001240


	//   ....[1]....
        /*0308*/ 	.word	0x000012a0


	//   ....[2]....
        /*030c*/ 	.word	0x0000a540


	//   ....[3]....
        /*0310*/ 	.word	0x0000a570


	//   ....[4]....
        /*0314*/ 	.word	0x0000b510


	//----- nvinfo : EIATTR_MAX_THREADS
	.align		4
.L_37:
        /*0318*/ 	.byte	0x04, 0x05
        /*031a*/ 	.short	(.L_39 - .L_38)
.L_38:
        /*031c*/ 	.word	0x00000180
        /*0320*/ 	.word	0x00000001
        /*0324*/ 	.word	0x00000001


	//----- nvinfo : EIATTR_CRS_STACK_SIZE
	.align		4
.L_39:
        /*0328*/ 	.byte	0x04, 0x1e
        /*032a*/ 	.short	(.L_41 - .L_40)
.L_40:
        /*032c*/ 	.word	0x00000000


	//----- nvinfo : EIATTR_CBANK_PARAM_SIZE
	.align		4
.L_41:
        /*0330*/ 	.byte	0x03, 0x19
        /*0332*/ 	.short	0x0470


	//----- nvinfo : EIATTR_PARAM_CBANK
	.align		4
        /*0334*/ 	.byte	0x04, 0x0a
        /*0336*/ 	.short	(.L_43 - .L_42)
	.align		4
.L_42:
        /*0338*/ 	.word	index@(.nv.constant0._ZN7cutlass13device_kernelINS_4gemm6kernel13GemmUniversalIN4cute5tupleIJiiiiEEENS1_10collective13CollectiveMmaINS1_34MainloopSm90TmaGmmaWarpSpecializedILi4ENS5_IJNS4_1CILi1EEESB_SB_EEENS1_32KernelTmaWarpSpecializedPingpongEEENS5_IJNSA_ILi64EEENSA_ILi256EEENSA_ILi32EEEEEENS_10tfloat32_tENS5_IJlSB_lEEESJ_SK_NS4_8TiledMMAINS4_8MMA_AtomIJNS4_4SM904GMMA30MMA_64x256x8_F32TF32TF32_SS_TNILNSO_7ScaleInE1ELSQ_1EEEEEENS4_6LayoutISC_NS5_IJNSA_ILi0EEESU_SU_EEEEENS5_IJNS4_10UnderscoreESX_SX_EEEEENS4_13SM90_TMA_LOADENS4_14ComposedLayoutINS4_7SwizzleILi3ELi4ELi3EEENS4_18smem_ptr_flag_bitsILi32EEENST_INS5_IJNSA_ILi8EEESH_EEENS5_IJSH_SB_EEEEEEEvNS4_8identityES10_S1A_vS1B_EENS_8epilogue10collective6detail29Sm90TmaWarpSpecializedAdapterINS1E_15DefaultEpilogueISJ_SK_SK_NS1D_6thread17LinearCombinationISJ_Li1EffLNS1I_9ScaleType4KindE0ELNS_15FloatRoundStyleE2ESJ_EENS1_15EpilogueDefaultEEEEEvvEEEEvNT_6ParamsE)
        /*033c*/ 	.short	0x0210
        /*033e*/ 	.short	0x0470


	//----- nvinfo : EIATTR_SW_WAR
	.align		4
.L_43:
        /*0340*/ 	.byte	0x04, 0x36
        /*0342*/ 	.short	(.L_45 - .L_44)
.L_44:
        /*0344*/ 	.word	0x00000008
.L_45:


//--------------------- .nv.callgraph             --------------------------
	.section	.nv.callgraph,"",@"SHT_CUDA_CALLGRAPH"
	.align	4
	.sectionentsize	8
	.align		4
        /*0000*/ 	.word	0x00000000
	.align		4
        /*0004*/ 	.word	0xffffffff
	.align		4
        /*0008*/ 	.word	index@(_ZN7cutlass13device_kernelINS_4gemm6kernel13GemmUniversalIN4cute5tupleIJiiiiEEENS1_10collective13CollectiveMmaINS1_34MainloopSm90TmaGmmaWarpSpecializedILi4ENS5_IJNS4_1CILi1EEESB_SB_EEENS1_32KernelTmaWarpSpecializedPingpongEEENS5_IJNSA_ILi64EEENSA_ILi256EEENSA_ILi32EEEEEENS_10tfloat32_tENS5_IJlSB_lEEESJ_SK_NS4_8TiledMMAINS4_8MMA_AtomIJNS4_4SM904GMMA30MMA_64x256x8_F32TF32TF32_SS_TNILNSO_7ScaleInE1ELSQ_1EEEEEENS4_6LayoutISC_NS5_IJNSA_ILi0EEESU_SU_EEEEENS5_IJNS4_10UnderscoreESX_SX_EEEEENS4_13SM90_TMA_LOADENS4_14ComposedLayoutINS4_7SwizzleILi3ELi4ELi3EEENS4_18smem_ptr_flag_bitsILi32EEENST_INS5_IJNSA_ILi8EEESH_EEENS5_IJSH_SB_EEEEEEEvNS4_8identityES10_S1A_vS1B_EENS_8epilogue10collective6detail29Sm90TmaWarpSpecializedAdapterINS1E_15DefaultEpilogueISJ_SK_SK_NS1D_6thread17LinearCombinationISJ_Li1EffLNS1I_9ScaleType4KindE0ELNS_15FloatRoundStyleE2ESJ_EENS1_15EpilogueDefaultEEEEEvvEEEEvNT_6ParamsE)
	.align		4
        /*000c*/ 	.word	index@(__assertfail)
	.align		4
        /*0010*/ 	.word	0x00000000
	.align		4
        /*0014*/ 	.word	0xfffffffe
	.align		4
        /*0018*/ 	.word	0x00000000
	.align		4
        /*001c*/ 	.word	0xfffffffd
	.align		4
        /*0020*/ 	.word	0x00000000
	.align		4
        /*0024*/ 	.word	0xfffffffc


//--------------------- .nv.constant4             --------------------------
	.section	.nv.constant4,"a",@progbits
	.align	8
	.align		8
.nv.constant4:
        /*0000*/ 	.dword	__assertfail
	.align		8
        /*0008*/ 	.dword	__unnamed_1
	.align		8
        /*0010*/ 	.dword	_ZN40_INTERNAL_64ec4e50_4_k_cu_51f8a4a9_252614cuda3std3__45__cpo5beginE
	.align		8
        /*0018*/ 	.dword	_ZN40_INTERNAL_64ec4e50_4_k_cu_51f8a4a9_252614cuda3std3__45__cpo3endE
	.align		8
        /*0020*/ 	.dword	_ZN40_INTERNAL_64ec4e50_4_k_cu_51f8a4a9_252614cuda3std3__45__cpo6cbeginE
	.align		8
        /*0028*/ 	.dword	_ZN40_INTERNAL_64ec4e50_4_k_cu_51f8a4a9_252614cuda3std3__45__cpo4cendE
	.align		8
        /*0030*/ 	.dword	_ZN40_INTERNAL_64ec4e50_4_k_cu_51f8a4a9_252614cuda3std3__442_GLOBAL__N__64ec4e50_4_k_cu_51f8a4a9_252616ignoreE
	.align		8
        /*0038*/ 	.dword	_ZN40_INTERNAL_64ec4e50_4_k_cu_51f8a4a9_252614cuda3std3__419piecewise_constructE
	.align		8
        /*0040*/ 	.dword	_ZN40_INTERNAL_64ec4e50_4_k_cu_51f8a4a9_252614cuda3std3__48in_placeE
	.align		8
        /*0048*/ 	.dword	_ZN40_INTERNAL_64ec4e50_4_k_cu_51f8a4a9_252614cuda3std6ranges3__45__cpo4swapE
	.align		8
        /*0050*/ 	.dword	_ZN40_INTERNAL_64ec4e50_4_k_cu_51f8a4a9_252614cuda3std6ranges3__45__cpo9iter_moveE
	.align		8
        /*0058*/ 	.dword	_ZN40_INTERNAL_64ec4e50_4_k_cu_51f8a4a9_252614cute7productE
	.align		8
        /*0060*/ 	.dword	_ZN40_INTERNAL_64ec4e50_4_k_cu_51f8a4a9_252614cute1_E
	.align		8
        /*0068*/ 	.dword	$str$22
	.align		8
        /*0070*/ 	.dword	$str$23


//--------------------- .text._ZN7cutlass13device_kernelINS_4gemm6kernel13GemmUniversalIN4cute5tupleIJiiiiEEENS1_10collective13CollectiveMmaINS1_34MainloopSm90TmaGmmaWarpSpecializedILi4ENS5_IJNS4_1CILi1EEESB_SB_EEENS1_32KernelTmaWarpSpecializedPingpongEEENS5_IJNSA_ILi64EEENSA_ILi256EEENSA_ILi32EEEEEENS_10tfloat32_tENS5_IJlSB_lEEESJ_SK_NS4_8TiledMMAINS4_8MMA_AtomIJNS4_4SM904GMMA30MMA_64x256x8_F32TF32TF32_SS_TNILNSO_7ScaleInE1ELSQ_1EEEEEENS4_6LayoutISC_NS5_IJNSA_ILi0EEESU_SU_EEEEENS5_IJNS4_10UnderscoreESX_SX_EEEEENS4_13SM90_TMA_LOADENS4_14ComposedLayoutINS4_7SwizzleILi3ELi4ELi3EEENS4_18smem_ptr_flag_bitsILi32EEENST_INS5_IJNSA_ILi8EEESH_EEENS5_IJSH_SB_EEEEEEEvNS4_8identityES10_S1A_vS1B_EENS_8epilogue10collective6detail29Sm90TmaWarpSpecializedAdapterINS1E_15DefaultEpilogueISJ_SK_SK_NS1D_6thread17LinearCombinationISJ_Li1EffLNS1I_9ScaleType4KindE0ELNS_15FloatRoundStyleE2ESJ_EENS1_15EpilogueDefaultEEEEEvvEEEEvNT_6ParamsE --------------------------
	.section	.text._ZN7cutlass13device_kernelINS_4gemm6kernel13GemmUniversalIN4cute5tupleIJiiiiEEENS1_10collective13CollectiveMmaINS1_34MainloopSm90TmaGmmaWarpSpecializedILi4ENS5_IJNS4_1CILi1EEESB_SB_EEENS1_32KernelTmaWarpSpecializedPingpongEEENS5_IJNSA_ILi64EEENSA_ILi256EEENSA_ILi32EEEEEENS_10tfloat32_tENS5_IJlSB_lEEESJ_SK_NS4_8TiledMMAINS4_8MMA_AtomIJNS4_4SM904GMMA30MMA_64x256x8_F32TF32TF32_SS_TNILNSO_7ScaleInE1ELSQ_1EEEEEENS4_6LayoutISC_NS5_IJNSA_ILi0EEESU_SU_EEEEENS5_IJNS4_10UnderscoreESX_SX_EEEEENS4_13SM90_TMA_LOADENS4_14ComposedLayoutINS4_7SwizzleILi3ELi4ELi3EEENS4_18smem_ptr_flag_bitsILi32EEENST_INS5_IJNSA_ILi8EEESH_EEENS5_IJSH_SB_EEEEEEEvNS4_8identityES10_S1A_vS1B_EENS_8epilogue10collective6detail29Sm90TmaWarpSpecializedAdapterINS1E_15DefaultEpilogueISJ_SK_SK_NS1D_6thread17LinearCombinationISJ_Li1EffLNS1I_9ScaleType4KindE0ELNS_15FloatRoundStyleE2ESJ_EENS1_15EpilogueDefaultEEEEEvvEEEEvNT_6ParamsE,"ax",@progbits
	.align	128
.text._ZN7cutlass13device_kernelINS_4gemm6kernel13GemmUniversalIN4cute5tupleIJiiiiEEENS1_10collective13CollectiveMmaINS1_34MainloopSm90TmaGmmaWarpSpecializedILi4ENS5_IJNS4_1CILi1EEESB_SB_EEENS1_32KernelTmaWarpSpecializedPingpongEEENS5_IJNSA_ILi64EEENSA_ILi256EEENSA_ILi32EEEEEENS_10tfloat32_tENS5_IJlSB_lEEESJ_SK_NS4_8TiledMMAINS4_8MMA_AtomIJNS4_4SM904GMMA30MMA_64x256x8_F32TF32TF32_SS_TNILNSO_7ScaleInE1ELSQ_1EEEEEENS4_6LayoutISC_NS5_IJNSA_ILi0EEESU_SU_EEEEENS5_IJNS4_10UnderscoreESX_SX_EEEEENS4_13SM90_TMA_LOADENS4_14ComposedLayoutINS4_7SwizzleILi3ELi4ELi3EEENS4_18smem_ptr_flag_bitsILi32EEENST_INS5_IJNSA_ILi8EEESH_EEENS5_IJSH_SB_EEEEEEEvNS4_8identityES10_S1A_vS1B_EENS_8epilogue10collective6detail29Sm90TmaWarpSpecializedAdapterINS1E_15DefaultEpilogueISJ_SK_SK_NS1D_6thread17LinearCombinationISJ_Li1EffLNS1I_9ScaleType4KindE0ELNS_15FloatRoundStyleE2ESJ_EENS1_15EpilogueDefaultEEEEEvvEEEEvNT_6ParamsE:
        .type           _ZN7cutlass13device_kernelINS_4gemm6kernel13GemmUniversalIN4cute5tupleIJiiiiEEENS1_10collective13CollectiveMmaINS1_34MainloopSm90TmaGmmaWarpSpecializedILi4ENS5_IJNS4_1CILi1EEESB_SB_EEENS1_32KernelTmaWarpSpecializedPingpongEEENS5_IJNSA_ILi64EEENSA_ILi256EEENSA_ILi32EEEEEENS_10tfloat32_tENS5_IJlSB_lEEESJ_SK_NS4_8TiledMMAINS4_8MMA_AtomIJNS4_4SM904GMMA30MMA_64x256x8_F32TF32TF32_SS_TNILNSO_7ScaleInE1ELSQ_1EEEEEENS4_6LayoutISC_NS5_IJNSA_ILi0EEESU_SU_EEEEENS5_IJNS4_10UnderscoreESX_SX_EEEEENS4_13SM90_TMA_LOADENS4_14ComposedLayoutINS4_7SwizzleILi3ELi4ELi3EEENS4_18smem_ptr_flag_bitsILi32EEENST_INS5_IJNSA_ILi8EEESH_EEENS5_IJSH_SB_EEEEEEEvNS4_8identityES10_S1A_vS1B_EENS_8epilogue10collective6detail29Sm90TmaWarpSpecializedAdapterINS1E_15DefaultEpilogueISJ_SK_SK_NS1D_6thread17LinearCombinationISJ_Li1EffLNS1I_9ScaleType4KindE0ELNS_15FloatRoundStyleE2ESJ_EENS1_15EpilogueDefaultEEEEEvvEEEEvNT_6ParamsE,@function
        .size           _ZN7cutlass13device_kernelINS_4gemm6kernel13GemmUniversalIN4cute5tupleIJiiiiEEENS1_10collective13CollectiveMmaINS1_34MainloopSm90TmaGmmaWarpSpecializedILi4ENS5_IJNS4_1CILi1EEESB_SB_EEENS1_32KernelTmaWarpSpecializedPingpongEEENS5_IJNSA_ILi64EEENSA_ILi256EEENSA_ILi32EEEEEENS_10tfloat32_tENS5_IJlSB_lEEESJ_SK_NS4_8TiledMMAINS4_8MMA_AtomIJNS4_4SM904GMMA30MMA_64x256x8_F32TF32TF32_SS_TNILNSO_7ScaleInE1ELSQ_1EEEEEENS4_6LayoutISC_NS5_IJNSA_ILi0EEESU_SU_EEEEENS5_IJNS4_10UnderscoreESX_SX_EEEEENS4_13SM90_TMA_LOADENS4_14ComposedLayoutINS4_7SwizzleILi3ELi4ELi3EEENS4_18smem_ptr_flag_bitsILi32EEENST_INS5_IJNSA_ILi8EEESH_EEENS5_IJSH_SB_EEEEEEEvNS4_8identityES10_S1A_vS1B_EENS_8epilogue10collective6detail29Sm90TmaWarpSpecializedAdapterINS1E_15DefaultEpilogueISJ_SK_SK_NS1D_6thread17LinearCombinationISJ_Li1EffLNS1I_9ScaleType4KindE0ELNS_15FloatRoundStyleE2ESJ_EENS1_15EpilogueDefaultEEEEEvvEEEEvNT_6ParamsE,(.L_x_324 - _ZN7cutlass13device_kernelINS_4gemm6kernel13GemmUniversalIN4cute5tupleIJiiiiEEENS1_10collective13CollectiveMmaINS1_34MainloopSm90TmaGmmaWarpSpecializedILi4ENS5_IJNS4_1CILi1EEESB_SB_EEENS1_32KernelTmaWarpSpecializedPingpongEEENS5_IJNSA_ILi64EEENSA_ILi256EEENSA_ILi32EEEEEENS_10tfloat32_tENS5_IJlSB_lEEESJ_SK_NS4_8TiledMMAINS4_8MMA_AtomIJNS4_4SM904GMMA30MMA_64x256x8_F32TF32TF32_SS_TNILNSO_7ScaleInE1ELSQ_1EEEEEENS4_6LayoutISC_NS5_IJNSA_ILi0EEESU_SU_EEEEENS5_IJNS4_10UnderscoreESX_SX_EEEEENS4_13SM90_TMA_LOADENS4_14ComposedLayoutINS4_7SwizzleILi3ELi4ELi3EEENS4_18smem_ptr_flag_bitsILi32EEENST_INS5_IJNSA_ILi8EEESH_EEENS5_IJSH_SB_EEEEEEEvNS4_8identityES10_S1A_vS1B_EENS_8epilogue10collective6detail29Sm90TmaWarpSpecializedAdapterINS1E_15DefaultEpilogueISJ_SK_SK_NS1D_6thread17LinearCombinationISJ_Li1EffLNS1I_9ScaleType4KindE0ELNS_15FloatRoundStyleE2ESJ_EENS1_15EpilogueDefaultEEEEEvvEEEEvNT_6ParamsE)
        .other          _ZN7cutlass13device_kernelINS_4gemm6kernel13GemmUniversalIN4cute5tupleIJiiiiEEENS1_10collective13CollectiveMmaINS1_34MainloopSm90TmaGmmaWarpSpecializedILi4ENS5_IJNS4_1CILi1EEESB_SB_EEENS1_32KernelTmaWarpSpecializedPingpongEEENS5_IJNSA_ILi64EEENSA_ILi256EEENSA_ILi32EEEEEENS_10tfloat32_tENS5_IJlSB_lEEESJ_SK_NS4_8TiledMMAINS4_8MMA_AtomIJNS4_4SM904GMMA30MMA_64x256x8_F32TF32TF32_SS_TNILNSO_7ScaleInE1ELSQ_1EEEEEENS4_6LayoutISC_NS5_IJNSA_ILi0EEESU_SU_EEEEENS5_IJNS4_10UnderscoreESX_SX_EEEEENS4_13SM90_TMA_LOADENS4_14ComposedLayoutINS4_7SwizzleILi3ELi4ELi3EEENS4_18smem_ptr_flag_bitsILi32EEENST_INS5_IJNSA_ILi8EEESH_EEENS5_IJSH_SB_EEEEEEEvNS4_8identityES10_S1A_vS1B_EENS_8epilogue10collective6detail29Sm90TmaWarpSpecializedAdapterINS1E_15DefaultEpilogueISJ_SK_SK_NS1D_6thread17LinearCombinationISJ_Li1EffLNS1I_9ScaleType4KindE0ELNS_15FloatRoundStyleE2ESJ_EENS1_15EpilogueDefaultEEEEEvvEEEEvNT_6ParamsE,@"STO_CUDA_ENTRY STV_DEFAULT"
_ZN7cutlass13device_kernelINS_4gemm6kernel13GemmUniversalIN4cute5tupleIJiiiiEEENS1_10collective13CollectiveMmaINS1_34MainloopSm90TmaGmmaWarpSpecializedILi4ENS5_IJNS4_1CILi1EEESB_SB_EEENS1_32KernelTmaWarpSpecializedPingpongEEENS5_IJNSA_ILi64EEENSA_ILi256EEENSA_ILi32EEEEEENS_10tfloat32_tENS5_IJlSB_lEEESJ_SK_NS4_8TiledMMAINS4_8MMA_AtomIJNS4_4SM904GMMA30MMA_64x256x8_F32TF32TF32_SS_TNILNSO_7ScaleInE1ELSQ_1EEEEEENS4_6LayoutISC_NS5_IJNSA_ILi0EEESU_SU_EEEEENS5_IJNS4_10UnderscoreESX_SX_EEEEENS4_13SM90_TMA_LOADENS4_14ComposedLayoutINS4_7SwizzleILi3ELi4ELi3EEENS4_18smem_ptr_flag_bitsILi32EEENST_INS5_IJNSA_ILi8EEESH_EEENS5_IJSH_SB_EEEEEEEvNS4_8identityES10_S1A_vS1B_EENS_8epilogue10collective6detail29Sm90TmaWarpSpecializedAdapterINS1E_15DefaultEpilogueISJ_SK_SK_NS1D_6thread17LinearCombinationISJ_Li1EffLNS1I_9ScaleType4KindE0ELNS_15FloatRoundStyleE2ESJ_EENS1_15EpilogueDefaultEEEEEvvEEEEvNT_6ParamsE:
[----:B------:R-:W0:Y:S01]  /*0000*/  LDC R1, c[0x0][0x28] ;  /* 0x00000a00ff017b82 */ /* 0x000e220000000800 */
[----:B------:R-:W1:Y:S01]  /*0010*/  S2R R4, SR_TID.X ;  /* 0x0000000000047919 */ /* 0x000e620000002100 */
[----:B------:R-:W-:Y:S01]  /*0020*/  ELECT P0, URZ, PT ;  /* 0x00000000003f782f */ /* 0x000fe20003800000 */
[----:B------:R-:W-:Y:S01]  /*0030*/  BSSY B0, `(.L_x_0) ;  /* 0x0000014000007945 */ /* 0x000fe20003800000 */
[----:B-1----:R-:W-:-:S05]  /*0040*/  SHF.R.U32.HI R0, RZ, 0x5, R4 ;  /* 0x00000005ff007819 */ /* 0x002fca0000011604 */
[----:B------:R-:W1:Y:S02]  /*0050*/  SHFL.IDX PT, R2, R0, RZ, 0x1f ;  /* 0x00001fff00027589 */ /* 0x000e6400000e0000 */
[----:B-1----:R-:W-:Y:S02]  /*0060*/  R2UR UR8, R2 ;  /* 0x00000000020872ca */ /* 0x002fe400000e0000 */
[----:B------:R-:W-:-:S05]  /*0070*/  SHF.R.U32.HI R2, RZ, 0x7, R4 ;  /* 0x00000007ff027819 */ /* 0x000fca0000011604 */
[----:B------:R1:W2:Y:S06]  /*0080*/  SHFL.IDX PT, R3, R2, RZ, 0x1f ;  /* 0x00001fff02037589 */ /* 0x0002ac00000e0000 */
[----:B------:R-:W-:Y:S02]  /*0090*/  USHF.R.S32.HI UR4, URZ, 0x1f, UR8 ;  /* 0x0000001f3f047899 */ /* 0x000fe40008011408 */
[----:B------:R-:W-:Y:S02]  /*00a0*/  ISETP.NE.OR P0, PT, RZ, UR8, !P0 ;  /* 0x00000008ff007c0c */ /* 0x000fe4000c705670 */
[----:B------:R-:W-:-:S04]  /*00b0*/  ULEA.HI UR4, UR4, UR8, URZ, 0x2 ;  /* 0x0000000804047291 */ /* 0x000fc8000f8f103f */
[----:B------:R-:W-:-:S04]  /*00c0*/  ULOP3.LUT UR4, UR4, 0xfffffffc, URZ, 0xc0, !UPT ;  /* 0xfffffffc04047892 */ /* 0x000fc8000f8ec03f */
[----:B------:R-:W-:-:S03]  /*00d0*/  UIADD3 UR8, UR8, -UR4, URZ ;  /* 0x8000000408087290 */ /* 0x000fc6000fffe03f */
[----:B01----:R-:W-:Y:S09]  /*00e0*/  @P0 BRA `(.L_x_1) ;  /* 0x0000000000200947 */ /* 0x003ff20003800000 */
[----:B------:R-:W-:Y:S02]  /*00f0*/  ULDC.64 UR4, c[0x0][0x198] ;  /* 0x0000660000047ab9 */ /* 0x000fe40000000a00 */
[----:B------:R-:W-:Y:S02]  /*0100*/  UIADD3 UR6, UP0, UR4, 0xf0, URZ ;  /* 0x000000f004067890 */ /* 0x000fe4000ff1e03f */
[----:B------:R-:W-:Y:S02]  /*0110*/  UIADD3 UR4, UP1, UR4, 0x1f0, URZ ;  /* 0x000001f004047890 */ /* 0x000fe4000ff3e03f */
[----:B------:R-:W-:Y:S02]  /*0120*/  UIADD3.X UR7, URZ, UR5, URZ, UP0, !UPT ;  /* 0x000000053f077290 */ /* 0x000fe400087fe43f */
[----:B------:R-:W-:-:S07]  /*0130*/  UIADD3.X UR5, URZ, UR5, URZ, UP1, !UPT ;  /* 0x000000053f057290 */ /* 0x000fce0008ffe43f */
[----:B------:R0:W-:Y:S02]  /*0140*/  UTMACCTL.PF [UR6] ;  /* 0x00000000060079b9 */ /* 0x0001e40008040000 */
[----:B------:R0:W-:Y:S02]  /*0150*/  UTMACCTL.PF [UR4] ;  /* 0x00000000040079b9 */ /* 0x0001e40008040000 */
[----:B0-----:R-:W-:Y:S01]  /*0160*/  NOP ;  /* 0x0000000000007918 */ /* 0x001fe20000000000 */
.L_x_1:
[----:B------:R-:W-:Y:S05]  /*0170*/  BSYNC B0 ;  /* 0x0000000000007941 */ /* 0x000fea0003800000 */
.L_x_0:
[----:B------:R-:W0:Y:S01]  /*0180*/  SHFL.IDX PT, R5, R0, RZ, 0x1f ;  /* 0x00001fff00057589 */ /* 0x000e2200000e0000 */
[----:B--2---:R-:W-:Y:S01]  /*0190*/  R2UR UR15, R3 ;  /* 0x00000000030f72ca */ /* 0x004fe200000e0000 */
[----:B------:R-:W-:-:S04]  /*01a0*/  UISETP.NE.AND UP0, UPT, UR8, 0x3, UPT ;  /* 0x000000030800788c */ /* 0x000fc8000bf05270 */
[----:B------:R-:W-:-:S08]  /*01b0*/  UISETP.EQ.OR UP0, UPT, UR8, URZ, !UP0 ;  /* 0x0000003f0800728c */ /* 0x000fd0000c702670 */
[----:B------:R-:W-:Y:S02]  /*01c0*/  UIADD3 UR18, UR15, -0x1, URZ ;  /* 0xffffffff0f127890 */ /* 0x000fe4000fffe03f */
[----:B------:R-:W-:Y:S02]  /*01d0*/  UISETP.EQ.AND UP0, UPT, UR15, URZ, UP0 ;  /* 0x0000003f0f00728c */ /* 0x000fe40008702270 */
[----:B------:R-:W-:Y:S02]  /*01e0*/  UISETP.GE.U32.AND UP1, UPT, UR18, 0x2, UPT ;  /* 0x000000021200788c */ /* 0x000fe4000bf26070 */
[----:B------:R-:W-:Y:S01]  /*01f0*/  USEL UR41, URZ, 0x1, !UP0 ;  /* 0x000000013f297887 */ /* 0x000fe2000c000000 */
[----:B0-----:R-:W-:-:S03]  /*0200*/  ISETP.NE.AND P0, PT, R5, RZ, PT ;  /* 0x000000ff0500720c */ /* 0x001fc60003f05270 */
[----:B------:R-:W-:-:S10]  /*0210*/  USEL UR41, UR41, 0x2, UP1 ;  /* 0x0000000229297887 */ /* 0x000fd40008800000 */
[----:B------:R-:W-:Y:S05]  /*0220*/  @P0 BRA `(.L_x_2) ;  /* 0x0000000000580947 */ /* 0x000fea0003800000 */
[----:B------:R-:W0:Y:S01]  /*0230*/  S2UR UR9, SR_CgaCtaId ;  /* 0x00000000000979c3 */ /* 0x000e220000008800 */
[----:B------:R-:W-:Y:S01]  /*0240*/  UMOV UR4, 0x400 ;  /* 0x0000040000047882 */ /* 0x000fe20000000000 */
[----:B------:R-:W-:Y:S01]  /*0250*/  UMOV UR5, 0x1 ;  /* 0x0000000100057882 */ /* 0x000fe20000000000 */
[----:B------:R-:W-:Y:S01]  /*0260*/  UMOV UR6, 0x80 ;  /* 0x0000008000067882 */ /* 0x000fe20000000000 */
[----:B------:R-:W-:Y:S01]  /*0270*/  ELECT P0, URZ, PT ;  /* 0x00000000003f782f */ /* 0x000fe20003800000 */
[----:B------:R-:W-:-:S04]  /*0280*/  UIADD3 UR6, -UR6, 0x100000, URZ ;  /* 0x0010000006067890 */ /* 0x000fc8000fffe13f */
[----:B------:R-:W-:Y:S02]  /*0290*/  USHF.L.U32 UR7, UR6, 0xb, URZ ;  /* 0x0000000b06077899 */ /* 0x000fe4000800063f */
[----:B------:R-:W-:Y:S02]  /*02a0*/  USHF.L.U32 UR6, UR6, 0x1, URZ ;  /* 0x0000000106067899 */ /* 0x000fe4000800063f */
[----:B0-----:R-:W-:Y:S02]  /*02b0*/  ULEA UR9, UR9, UR4, 0x18 ;  /* 0x0000000409097291 */ /* 0x001fe4000f8ec03f */
[----:B------:R-:W-:-:S04]  /*02c0*/  UIADD3 UR4, -UR5, 0x100000, URZ ;  /* 0x0010000005047890 */ /* 0x000fc8000fffe13f */
[----:B------:R-:W-:Y:S02]  /*02d0*/  USHF.L.U32 UR5, UR4, 0xb, URZ ;  /* 0x0000000b04057899 */ /* 0x000fe4000800063f */
[----:B------:R-:W-:Y:S01]  /*02e0*/  USHF.L.U32 UR4, UR4, 0x1, URZ ;  /* 0x0000000104047899 */ /* 0x000fe2000800063f */
[----:B------:R-:W0:Y:S11]  /*02f0*/  FENCE.VIEW.ASYNC.S ;  /* 0x00000000000073c6 */ /* 0x000e360000000000 */
[----:B0-----:R0:W1:Y:S01]  /*0300*/  SYNCS.EXCH.64 URZ, [UR9], UR4 ;  /* 0x00000004093f75b2 */ /* 0x0010620008000100 */
[----:B------:R0:W2:Y:S01]  /*0310*/  SYNCS.EXCH.64 URZ, [UR9+0x20], UR6 ;  /* 0x00002006093f75b2 */ /* 0x0000a20008000100 */
[----:B------:R0:W3:Y:S01]  /*0320*/  SYNCS.EXCH.64 URZ, [UR9+0x8], UR4 ;  /* 0x00000804093f75b2 */ /* 0x0000e20008000100 */
[----:B------:R0:W4:Y:S01]  /*0330*/  SYNCS.EXCH.64 URZ, [UR9+0x28], UR6 ;  /* 0x00002806093f75b2 */ /* 0x0001220008000100 */
[----:B------:R0:W0:Y:S01]  /*0340*/  SYNCS.EXCH.64 URZ, [UR9+0x10], UR4 ;  /* 0x00001004093f75b2 */ /* 0x0000220008000100 */
[----:B------:R0:W0:Y:S01]  /*0350*/  SYNCS.EXCH.64 URZ, [UR9+0x30], UR6 ;  /* 0x00003006093f75b2 */ /* 0x0000220008000100 */
[----:B------:R0:W0:Y:S01]  /*0360*/  SYNCS.EXCH.64 URZ, [UR9+0x18], UR4 ;  /* 0x00001804093f75b2 */ /* 0x0000220008000100 */
[----:B------:R0:W0:Y:S01]  /*0370*/  SYNCS.EXCH.64 URZ, [UR9+0x38], UR6 ;  /* 0x00003806093f75b2 */ /* 0x0000220008000100 */
[----:B------:R-:W-:Y:S01]  /*0380*/  NOP ;  /* 0x0000000000007918 */ /* 0x000fe20000000000 */
.L_x_2:
[----:B------:R-:W5:Y:S01]  /*0390*/  SHFL.IDX PT, R5, R0, RZ, 0x1f ;  /* 0x00001fff00057589 */ /* 0x000f6200000e0000 */
[----:B------:R-:W-:Y:S01]  /*03a0*/  ELECT P0, URZ, PT ;  /* 0x00000000003f782f */ /* 0x000fe20003800000 */
[----:B------:R-:W-:Y:S01]  /*03b0*/  NOP ;  /* 0x0000000000007918 */ /* 0x000fe20000000000 */
[----:B------:R-:W-:Y:S01]  /*03c0*/  ELECT P1, URZ, PT ;  /* 0x00000000003f782f */ /* 0x000fe20003820000 */
[----:B------:R-:W1:Y:S01]  /*03d0*/  SHFL.IDX PT, R3, R0, RZ, 0x1f ;  /* 0x00001fff00037589 */ /* 0x000e6200000e0000 */
[----:B0-----:R-:W-:Y:S01]  /*03e0*/  UMOV UR4, 0x20 ;  /* 0x0000002000047882 */ /* 0x001fe20000000000 */
[----:B------:R-:W-:Y:S01]  /*03f0*/  UMOV UR12, 0x80 ;  /* 0x00000080000c7882 */ /* 0x000fe20000000000 */
[----:B------:R-:W-:Y:S01]  /*0400*/  NOP ;  /* 0x0000000000007918 */ /* 0x000fe20000000000 */
[----:B------:R0:W0:Y:S01]  /*0410*/  SHFL.IDX PT, R0, R2, RZ, 0x1f ;  /* 0x00001fff02007589 */ /* 0x00002200000e0000 */
[----:B------:R-:W-:Y:S01]  /*0420*/  ULDC.64 UR50, c[0x0][0x208] ;  /* 0x0000820000327ab9 */ /* 0x000fe20000000a00 */
[----:B-----5:R-:W-:-:S02]  /*0430*/  ISETP.NE.OR P0, PT, R5, RZ, !P0 ;  /* 0x000000ff0500720c */ /* 0x020fc40004705670 */
[----:B-1----:R-:W-:Y:S02]  /*0440*/  ISETP.NE.OR P1, PT, R3, RZ, !P1 ;  /* 0x000000ff0300720c */ /* 0x002fe40004f25670 */
[----:B------:R-:W-:-:S04]  /*0450*/  SHF.R.S32.HI R3, RZ, 0x1f, R4 ;  /* 0x0000001fff037819 */ /* 0x000fc80000011404 */
[----:B------:R-:W-:-:S05]  /*0460*/  LEA.HI R3, R3, R4, RZ, 0x7 ;  /* 0x0000000403037211 */ /* 0x000fca00078f38ff */
[----:B------:R-:W-:Y:S01]  /*0470*/  VOTEU.ALL UP0, P0 ;  /* 0x00000000003f7886 */ /* 0x000fe20000000000 */
[----:B------:R-:W-:Y:S01]  /*0480*/  LOP3.LUT R3, R3, 0xffffff80, RZ, 0xc0, !PT ;  /* 0xffffff8003037812 */ /* 0x000fe200078ec0ff */
[----:B------:R-:W-:-:S03]  /*0490*/  VOTEU.ALL UP1, P1 ;  /* 0x00000000003f7886 */ /* 0x000fc60000820000 */
[----:B------:R-:W1:Y:S01]  /*04a0*/  @!UP0 S2UR UR7, SR_CgaCtaId ;  /* 0x00000000000789c3 */ /* 0x000e620000008800 */
[----:B------:R-:W-:Y:S01]  /*04b0*/  @!UP0 UMOV UR6, 0x400 ;  /* 0x0000040000068882 */ /* 0x000fe20000000000 */
[----:B------:R-:W-:-:S04]  /*04c0*/  @!UP0 UIADD3 UR4, -UR4, 0x100000, URZ ;  /* 0x0010000004048890 */ /* 0x000fc8000fffe13f */
[----:B------:R-:W-:Y:S02]  /*04d0*/  @!UP0 USHF.L.U32 UR5, UR4, 0xb, URZ ;  /* 0x0000000b04058899 */ /* 0x000fe4000800063f */
[----:B------:R-:W-:Y:S01]  /*04e0*/  @!UP0 USHF.L.U32 UR4, UR4, 0x1, URZ ;  /* 0x0000000104048899 */ /* 0x000fe2000800063f */
[----:B------:R-:W-:Y:S01]  /*04f0*/  IMAD.IADD R3, R4, 0x1, -R3 ;  /* 0x0000000104037824 */ /* 0x000fe200078e0a03 */
[----:B------:R-:W-:Y:S01]  /*0500*/  @!UP1 UMOV UR10, 0x400 ;  /* 0x00000400000a9882 */ /* 0x000fe20000000000 */
[----:B------:R-:W-:Y:S01]  /*0510*/  VOTEU.ALL UP2, P1 ;  /* 0x00000000003f7886 */ /* 0x000fe20000840000 */
[----:B------:R-:W-:Y:S01]  /*0520*/  VOTEU.ALL UP3, P1 ;  /* 0x00000000003f7886 */ /* 0x000fe20000860000 */
[----:B------:R-:W-:Y:S01]  /*0530*/  VOTEU.ALL UP4, P1 ;  /* 0x00000000003f7886 */ /* 0x000fe20000880000 */
[----:B------:R-:W5:Y:S01]  /*0540*/  @!UP1 S2UR UR11, SR_CgaCtaId ;  /* 0x00000000000b99c3 */ /* 0x000f620000008800 */
[----:B------:R-:W-:Y:S01]  /*0550*/  VOTEU.ALL UP5, P1 ;  /* 0x00000000003f7886 */ /* 0x000fe200008a0000 */
[----:B------:R-:W-:Y:S01]  /*0560*/  ISETP.NE.AND P1, PT, RZ, UR15, PT ;  /* 0x0000000fff007c0c */ /* 0x000fe2000bf25270 */
[----:B-1----:R-:W-:-:S02]  /*0570*/  @!UP0 ULEA UR9, UR7, UR6, 0x18 ;  /* 0x0000000607098291 */ /* 0x002fc4000f8ec03f */
[----:B------:R-:W-:-:S04]  /*0580*/  @!UP1 UIADD3 UR6, -UR12, 0x100000, URZ ;  /* 0x001000000c069890 */ /* 0x000fc8000fffe13f */
[----:B------:R-:W-:Y:S02]  /*0590*/  @!UP1 USHF.L.U32 UR7, UR6, 0xb, URZ ;  /* 0x0000000b06079899 */ /* 0x000fe4000800063f */
[----:B------:R-:W-:Y:S01]  /*05a0*/  @!UP1 USHF.L.U32 UR6, UR6, 0x1, URZ ;  /* 0x0000000106069899 */ /* 0x000fe2000800063f */
[----:B------:R-:W-:Y:S01]  /*05b0*/  VOTEU.ALL UP0, P0 ;  /* 0x00000000003f7886 */ /* 0x000fe20000000000 */
[----:B-----5:R-:W-:Y:S01]  /*05c0*/  @!UP1 ULEA UR10, UR11, UR10, 0x18 ;  /* 0x0000000a0b0a9291 */ /* 0x020fe2000f8ec03f */
[----:B------:R-:W-:Y:S01]  /*05d0*/  VOTEU.ALL UP1, P0 ;  /* 0x00000000003f7886 */ /* 0x000fe20000020000 */
[----:B------:R-:W1:Y:S02]  /*05e0*/  FENCE.VIEW.ASYNC.S ;  /* 0x00000000000073c6 */ /* 0x000e640000000000 */
[----:B-1----:R-:W2:Y:S02]  /*05f0*/  @!UP0 SYNCS.EXCH.64 URZ, [UR9+0x70], UR4 ;  /* 0x00007004093f85b2 */ /* 0x002ea40008000100 */
[----:B------:R1:W2:Y:S01]  /*0600*/  @!UP1 SYNCS.EXCH.64 URZ, [UR9+0x78], UR4 ;  /* 0x00007804093f95b2 */ /* 0x0002a20008000100 */
[----:B------:R-:W-:Y:S01]  /*0610*/  NOP ;  /* 0x0000000000007918 */ /* 0x000fe20000000000 */
[----:B-1----:R-:W-:-:S02]  /*0620*/  ULDC.64 UR4, c[0x0][0x598] ;  /* 0x0001660000047ab9 */ /* 0x002fc40000000a00 */
[----:B------:R-:W-:Y:S02]  /*0630*/  ISETP.NE.U32.AND P0, PT, RZ, UR4, PT ;  /* 0x00000004ff007c0c */ /* 0x000fe4000bf05070 */
[----:B------:R1:W2:Y:S02]  /*0640*/  @!UP2 SYNCS.EXCH.64 URZ, [UR10+0x50], UR6 ;  /* 0x000050060a3fa5b2 */ /* 0x0002a40008000100 */
[----:B------:R-:W-:Y:S01]  /*0650*/  ISETP.NE.AND.EX P0, PT, RZ, UR5, PT, P0 ;  /* 0x00000005ff007c0c */ /* 0x000fe2000bf05300 */
[----:B------:R1:W2:Y:S01]  /*0660*/  @!UP3 SYNCS.EXCH.64 URZ, [UR10+0x58], UR6 ;  /* 0x000058060a3fb5b2 */ /* 0x0002a20008000100 */
[----:B------:R1:W2:Y:S01]  /*0670*/  @!UP4 SYNCS.EXCH.64 URZ, [UR10+0x60], UR6 ;  /* 0x000060060a3fc5b2 */ /* 0x0002a20008000100 */
[----:B------:R1:W2:Y:S01]  /*0680*/  @!UP5 SYNCS.EXCH.64 URZ, [UR10+0x68], UR6 ;  /* 0x000068060a3fd5b2 */ /* 0x0002a20008000100 */
[----:B------:R-:W-:Y:S01]  /*0690*/  NOP ;  /* 0x0000000000007918 */ /* 0x000fe20000000000 */
[----:B--234-:R-:W-:Y:S08]  /*06a0*/  BAR.SYNC.DEFER_BLOCKING 0x0 ;  /* 0x0000000000007b1d */ /* 0x01cff00000010000 */
[----:B01----:R-:W-:Y:S05]  /*06b0*/  @!P0 BRA `(.L_x_3) ;  /* 0x00000000001c8947 */ /* 0x003fea0003800000 */
[----:B------:R-:W0:Y:S02]  /*06c0*/  LDC.64 R6, c[0x0][0x598] ;  /* 0x00016600ff067b82 */ /* 0x000e240000000a00 */
[----:B0-----:R-:W2:Y:S02]  /*06d0*/  LDG.E.64 R6, desc[UR50][R6.64] ;  /* 0x0000003206067981 */ /* 0x001ea4000c1e1b00 */
[----:B--2---:R-:W-:-:S04]  /*06e0*/  ISETP.NE.U32.AND P0, PT, R6, RZ, PT ;  /* 0x000000ff0600720c */ /* 0x004fc80003f05070 */
[----:B------:R-:W-:-:S13]  /*06f0*/  ISETP.NE.AND.EX P0, PT, R7, RZ, PT, P0 ;  /* 0x000000ff0700720c */ /* 0x000fda0003f05300 */
[----:B------:R-:W-:Y:S05]  /*0700*/  @!P0 BRA `(.L_x_3) ;  /* 0x0000000000088947 */ /* 0x000fea0003800000 */
[----:B------:R1:W5:Y:S01]  /*0710*/  LD.E R23, desc[UR50][R6.64] ;  /* 0x0000003206177980 */ /* 0x000362000c101900 */
[----:B------:R-:W-:Y:S05]  /*0720*/  BRA `(.L_x_4) ;  /* 0x0000000000247947 */ /* 0x000fea0003800000 */
.L_x_3:
[----:B------:R-:W-:Y:S02]  /*0730*/  ULDC.64 UR4, c[0x0][0x588] ;  /* 0x0001620000047ab9 */ /* 0x000fe40000000a00 */
[----:B------:R-:W-:-:S04]  /*0740*/  ISETP.NE.U32.AND P0, PT, RZ, UR4, PT ;  /* 0x00000004ff007c0c */ /* 0x000fc8000bf05070 */
[----:B------:R-:W-:-:S13]  /*0750*/  ISETP.NE.AND.EX P0, PT, RZ, UR5, PT, P0 ;  /* 0x00000005ff007c0c */ /* 0x000fda000bf05300 */
[----:B------:R-:W-:Y:S05]  /*0760*/  @!P0 BRA `(.L_x_5) ;  /* 0x00000000000c8947 */ /* 0x000fea0003800000 */
[----:B------:R-:W0:Y:S02]  /*0770*/  LDC.64 R6, c[0x0][0x588] ;  /* 0x00016200ff067b82 */ /* 0x000e240000000a00 */
[----:B0-----:R0:W5:Y:S01]  /*0780*/  LDG.E R23, desc[UR50][R6.64] ;  /* 0x0000003206177981 */ /* 0x001162000c1e1900 */
[----:B------:R-:W-:Y:S05]  /*0790*/  BRA `(.L_x_4) ;  /* 0x0000000000087947 */ /* 0x000fea0003800000 */
.L_x_5:
[----:B------:R-:W-:Y:S02]  /*07a0*/  ULDC UR4, c[0x0][0x580] ;  /* 0x0001600000047ab9 */ /* 0x000fe40000000800 */
[----:B------:R-:W-:-:S07]  /*07b0*/  IMAD.U32 R23, RZ, RZ, UR4 ;  /* 0x00000004ff177e24 */ /* 0x000fce000f8e00ff */
.L_x_4:
[----:B------:R-:W-:Y:S02]  /*07c0*/  ULDC.64 UR4, c[0x0][0x5a0] ;  /* 0x0001680000047ab9 */ /* 0x000fe40000000a00 */
[----:B------:R-:W-:-:S04]  /*07d0*/  ISETP.NE.U32.AND P0, PT, RZ, UR4, PT ;  /* 0x00000004ff007c0c */ /* 0x000fc8000bf05070 */
[----:B------:R-:W-:-:S13]  /*07e0*/  ISETP.NE.AND.EX P0, PT, RZ, UR5, PT, P0 ;  /* 0x00000005ff007c0c */ /* 0x000fda000bf05300 */
[----:B------:R-:W-:Y:S05]  /*07f0*/  @!P0 BRA `(.L_x_6) ;  /* 0x00000000001c8947 */ /* 0x000fea0003800000 */
[----:B01----:R-:W0:Y:S02]  /*0800*/  LDC.64 R6, c[0x0][0x5a0] ;  /* 0x00016800ff067b82 */ /* 0x003e240000000a00 */
[----:B0-----:R-:W2:Y:S02]  /*0810*/  LDG.E.64 R6, desc[UR50][R6.64] ;  /* 0x0000003206067981 */ /* 0x001ea4000c1e1b00 */
[----:B--2---:R-:W-:-:S04]  /*0820*/  ISETP.NE.U32.AND P0, PT, R6, RZ, PT ;  /* 0x000000ff0600720c */ /* 0x004fc80003f05070 */
[----:B------:R-:W-:-:S13]  /*0830*/  ISETP.NE.AND.EX P0, PT, R7, RZ, PT, P0 ;  /* 0x000000ff0700720c */ /* 0x000fda0003f05300 */
[----:B------:R-:W-:Y:S05]  /*0840*/  @!P0 BRA `(.L_x_6) ;  /* 0x0000000000088947 */ /* 0x000fea0003800000 */
[----:B------:R3:W5:Y:S01]  /*0850*/  LD.E R22, desc[UR50][R6.64] ;  /* 0x0000003206167980 */ /* 0x000762000c101900 */
[----:B------:R-:W-:Y:S05]  /*0860*/  BRA `(.L_x_7) ;  /* 0x0000000000247947 */ /* 0x000fea0003800000 */
.L_x_6:
[----:B------:R-:W-:Y:S02]  /*0870*/  ULDC.64 UR4, c[0x0][0x590] ;  /* 0x0001640000047ab9 */ /* 0x000fe40000000a00 */
[----:B------:R-:W-:-:S04]  /*0880*/  ISETP.NE.U32.AND P0, PT, RZ, UR4, PT ;  /* 0x00000004ff007c0c */ /* 0x000fc8000bf05070 */
[----:B------:R-:W-:-:S13]  /*0890*/  ISETP.NE.AND.EX P0, PT, RZ, UR5, PT, P0 ;  /* 0x00000005ff007c0c */ /* 0x000fda000bf05300 */
[----:B------:R-:W-:Y:S05]  /*08a0*/  @!P0 BRA `(.L_x_8) ;  /* 0x00000000000c8947 */ /* 0x000fea0003800000 */
[----:B01----:R-:W0:Y:S02]  /*08b0*/  LDC.64 R6, c[0x0][0x590] ;  /* 0x00016400ff067b82 */ /* 0x003e240000000a00 */
[----:B0-----:R2:W5:Y:S01]  /*08c0*/  LDG.E R22, desc[UR50][R6.64] ;  /* 0x0000003206167981 */ /* 0x001562000c1e1900 */
[----:B------:R-:W-:Y:S05]  /*08d0*/  BRA `(.L_x_7) ;  /* 0x0000000000087947 */ /* 0x000fea0003800000 */
.L_x_8:
[----:B------:R-:W-:Y:S02]  /*08e0*/  ULDC UR4, c[0x0][0x584] ;  /* 0x0001610000047ab9 */ /* 0x000fe40000000800 */
[----:B------:R-:W-:-:S07]  /*08f0*/  IMAD.U32 R22, RZ, RZ, UR4 ;  /* 0x00000004ff167e24 */ /* 0x000fce000f8e00ff */
.L_x_7:
[----:B------:R-:W4:Y:S01]  /*0900*/  S2UR UR10, SR_CTAID.Y ;  /* 0x00000000000a79c3 */ /* 0x000f220000002600 */
[----:B------:R-:W-:Y:S01]  /*0910*/  ULDC UR5, c[0x0][0x65c] ;  /* 0x0001970000057ab9 */ /* 0x000fe20000000800 */
[----:B------:R-:W-:Y:S01]  /*0920*/  UISETP.NE.AND UP0, UPT, UR15, 0x2, UPT ;  /* 0x000000020f00788c */ /* 0x000fe2000bf05270 */
[----:B------:R-:W-:Y:S01]  /*0930*/  PRMT R5, RZ, 0x7610, R5 ;  /* 0x00007610ff057816 */ /* 0x000fe20000000005 */
[----:B------:R-:W-:Y:S01]  /*0940*/  UISETP.NE.AND UP2, UPT, UR5, 0x1, UPT ;  /* 0x000000010500788c */ /* 0x000fe2000bf45270 */
[----:B------:R-:W-:Y:S02]  /*0950*/  IMAD.MOV.U32 R18, RZ, RZ, -0x1 ;  /* 0xffffffffff127424 */ /* 0x000fe400078e00ff */
[----:B------:R-:W-:Y:S01]  /*0960*/  IMAD.MOV.U32 R19, RZ, RZ, -0x1 ;  /* 0xffffffffff137424 */ /* 0x000fe200078e00ff */
[----:B------:R-:W4:Y:S01]  /*0970*/  S2UR UR4, SR_CTAID.X ;  /* 0x00000000000479c3 */ /* 0x000f220000002500 */
[----:B------:R-:W-:-:S06]  /*0980*/  UP2UR UR39, UPR, URZ, 0x4 ;  /* 0x000000043f277883 */ /* 0x000fcc0008000000 */
[----:B------:R-:W-:Y:S01]  /*0990*/  @UP2 ULDC UR12, c[0x0][0x10] ;  /* 0x00000400000c2ab9 */ /* 0x000fe20000000800 */
[----:B------:R-:W-:Y:S01]  /*09a0*/  @UP2 UMOV UR7, URZ ;  /* 0x0000003f00072c82 */ /* 0x000fe20008000000 */
[----:B------:R-:W-:Y:S01]  /*09b0*/  @UP2 UMOV UR5, URZ ;  /* 0x0000003f00052c82 */ /* 0x000fe20008000000 */
[----:B0123--:R-:W0:Y:S01]  /*09c0*/  LDC.64 R6, c[0x0][0x650] ;  /* 0x00019400ff067b82 */ /* 0x00fe220000000a00 */
[----:B----4-:R-:W-:Y:S02]  /*09d0*/  @UP2 UMOV UR9, UR10 ;  /* 0x0000000a00092c82 */ /* 0x010fe40008000000 */
[----:B------:R-:W-:Y:S01]  /*09e0*/  @UP2 UMOV UR6, UR9 ;  /* 0x0000000900062c82 */ /* 0x000fe20008000000 */
[----:B------:R-:W-:Y:S01]  /*09f0*/  @!UP2 UMOV UR9, UR10 ;  /* 0x0000000a0009ac82 */ /* 0x000fe20008000000 */
[----:B------:R-:W-:-:S03]  /*0a00*/  @UP2 UIMAD.WIDE.U32 UR12, UR4, UR12, UR6 ;  /* 0x0000000c040c22a5 */ /* 0x000fc6000f8e0006 */
[----:B------:R-:W-:Y:S01]  /*0a10*/  @!UP2 ULDC UR6, c[0x0][0xc] ;  /* 0x000003000006aab9 */ /* 0x000fe20000000800 */
[----:B------:R-:W-:Y:S01]  /*0a20*/  @UP2 UIADD3 UR14, UR13, UR5, URZ ;  /* 0x000000050d0e2290 */ /* 0x000fe2000fffe03f */
[----:B------:R-:W-:Y:S02]  /*0a30*/  ULDC UR10, c[0x0][0xc] ;  /* 0x00000300000a7ab9 */ /* 0x000fe40000000800 */
[----:B------:R-:W-:Y:S01]  /*0a40*/  UMOV UR5, URZ ;  /* 0x0000003f00057c82 */ /* 0x000fe20008000000 */
[----:B------:R-:W-:Y:S01]  /*0a50*/  ULDC UR11, c[0x0][0x10] ;  /* 0x00000400000b7ab9 */ /* 0x000fe20000000800 */
[----:B------:R-:W-:Y:S02]  /*0a60*/  @!UP2 UIMAD.WIDE.U32 UR6, UR6, UR9, UR4 ;  /* 0x000000090606a2a5 */ /* 0x000fe4000f8e0004 */
[----:B------:R-:W-:Y:S01]  /*0a70*/  UIMAD.WIDE.U32 UR10, UR10, UR11, URZ ;  /* 0x0000000b0a0a72a5 */ /* 0x000fe2000f8e003f */
[----:B------:R-:W-:-:S03]  /*0a80*/  ULDC UR13, c[0x0][0x14] ;  /* 0x00000500000d7ab9 */ /* 0x000fc60000000800 */
[----:B------:R-:W-:Y:S02]  /*0a90*/  UIMAD.WIDE.U32 UR36, UR10, UR13, URZ ;  /* 0x0000000d0a2472a5 */ /* 0x000fe4000f8e003f */
[----:B------:R-:W-:Y:S01]  /*0aa0*/  UIMAD UR40, UR11, UR13, URZ ;  /* 0x0000000d0b2872a4 */ /* 0x000fe2000f8e023f */
[----:B------:R-:W-:Y:S01]  /*0ab0*/  @!UP2 UMOV UR12, UR6 ;  /* 0x00000006000cac82 */ /* 0x000fe20008000000 */
[----:B------:R-:W-:Y:S02]  /*0ac0*/  @!UP2 UMOV UR14, UR7 ;  /* 0x00000007000eac82 */ /* 0x000fe40008000000 */
[----:B------:R-:W-:Y:S02]  /*0ad0*/  UIADD3 UR40, UR37, UR40, URZ ;  /* 0x0000002825287290 */ /* 0x000fe4000fffe03f */
[----:B------:R-:W-:-:S04]  /*0ae0*/  UIADD3 UR6, UP1, UR12, UR36, URZ ;  /* 0x000000240c067290 */ /* 0x000fc8000ff3e03f */
[----:B------:R-:W-:Y:S02]  /*0af0*/  UIADD3.X UR7, UR14, UR40, URZ, UP1, !UPT ;  /* 0x000000280e077290 */ /* 0x000fe40008ffe43f */
[----:B------:R-:W-:Y:S02]  /*0b00*/  USEL UR6, UR6, UR12, !UP0 ;  /* 0x0000000c06067287 */ /* 0x000fe4000c000000 */
[----:B------:R-:W-:-:S04]  /*0b10*/  USEL UR7, UR7, UR14, !UP0 ;  /* 0x0000000e07077287 */ /* 0x000fc8000c000000 */
[----:B0-----:R-:W-:Y:S01]  /*0b20*/  ISETP.LE.U32.AND P0, PT, R6, UR6, PT ;  /* 0x0000000606007c0c */ /* 0x001fe2000bf03070 */
[----:B------:R-:W-:Y:S02]  /*0b30*/  IMAD.U32 R16, RZ, RZ, UR6 ;  /* 0x00000006ff107e24 */ /* 0x000fe4000f8e00ff */
[----:B------:R-:W-:Y:S02]  /*0b40*/  IMAD.U32 R2, RZ, RZ, UR7 ;  /* 0x00000007ff027e24 */ /* 0x000fe4000f8e00ff */
[----:B------:R-:W-:-:S03]  /*0b50*/  IMAD.U32 R17, RZ, RZ, UR7 ;  /* 0x00000007ff117e24 */ /* 0x000fc6000f8e00ff */
[----:B------:R-:W-:Y:S01]  /*0b60*/  ISETP.GE.U32.AND.EX P0, PT, R2, R7, PT, P0 ;  /* 0x000000070200720c */ /* 0x000fe20003f06100 */
[----:B------:R-:W-:-:S12]  /*0b70*/  IMAD.MOV.U32 R2, RZ, RZ, -0x1 ;  /* 0xffffffffff027424 */ /* 0x000fd800078e00ff */
[----:B------:R-:W-:Y:S05]  /*0b80*/  @P0 BRA `(.L_x_9) ;  /* 0x00000004008c0947 */ /* 0x000fea0003800000 */
[----:B------:R-:W-:Y:S01]  /*0b90*/  I2FP.F32.U32 R2, UR4 ;  /* 0x0000000400027c45 */ /* 0x000fe20008201000 */
[----:B------:R-:W-:Y:S01]  /*0ba0*/  ULDC.64 UR16, c[0x0][0x628] ;  /* 0x00018a0000107ab9 */ /* 0x000fe20000000a00 */
[----:B------:R-:W-:Y:S01]  /*0bb0*/  ULDC UR6, c[0x0][0x150] ;  /* 0x0000540000067ab9 */ /* 0x000fe20000000800 */
[----:B------:R-:W-:Y:S01]  /*0bc0*/  ISETP.NE.U32.AND P0, PT, RZ, UR16, PT ;  /* 0x00000010ff007c0c */ /* 0x000fe2000bf05070 */
[----:B------:R-:W-:Y:S01]  /*0bd0*/  ULDC UR15, c[0x0][0x630] ;  /* 0x00018c00000f7ab9 */ /* 0x000fe20000000800 */
[----:B------:R-:W-:Y:S01]  /*0be0*/  FMUL R2, R2, UR6 ;  /* 0x0000000602027c20 */ /* 0x000fe20008400000 */
[----:B------:R-:W-:Y:S01]  /*0bf0*/  R2UR UR19, R16 ;  /* 0x00000000101372ca */ /* 0x000fe200000e0000 */
[----:B------:R-:W-:Y:S01]  /*0c00*/  ULDC UR21, c[0x0][0x154] ;  /* 0x0000550000157ab9 */ /* 0x000fe20000000800 */
[----:B------:R-:W-:Y:S01]  /*0c10*/  ISETP.NE.AND.EX P0, PT, RZ, UR17, PT, P0 ;  /* 0x00000011ff007c0c */ /* 0x000fe2000bf05300 */
[----:B------:R0:W1:Y:S01]  /*0c20*/  F2I.U32.TRUNC.NTZ R5, R2 ;  /* 0x0000000200057305 */ /* 0x000062000020f000 */
[----:B------:R-:W-:-:S02]  /*0c30*/  R2UR UR20, R17 ;  /* 0x00000000111472ca */ /* 0x000fc400000e0000 */
[----:B------:R-:W-:Y:S02]  /*0c40*/  R2UR UR6, R16 ;  /* 0x00000000100672ca */ /* 0x000fe400000e0000 */
[----:B------:R-:W-:-:S07]  /*0c50*/  R2UR UR7, R17 ;  /* 0x00000000110772ca */ /* 0x000fce00000e0000 */
[----:B0-----:R-:W-:Y:S08]  /*0c60*/  @!P0 BRA `(.L_x_10) ;  /* 0x0000000000308947 */ /* 0x001ff00003800000 */
[----:B------:R-:W-:Y:S01]  /*0c70*/  R2UR UR6, R16 ;  /* 0x00000000100672ca */ /* 0x000fe200000e0000 */
[----:B------:R-:W-:Y:S01]  /*0c80*/  ULDC UR12, c[0x0][0x634] ;  /* 0x00018d00000c7ab9 */ /* 0x000fe20000000800 */
[----:B------:R-:W-:-:S11]  /*0c90*/  R2UR UR14, R17 ;  /* 0x00000000110e72ca */ /* 0x000fd600000e0000 */
[----:B------:R-:W-:-:S04]  /*0ca0*/  UIADD3 UR12, UP1, UR6, UR12, URZ ;  /* 0x0000000c060c7290 */ /* 0x000fc8000ff3e03f */
[----:B------:R-:W-:-:S04]  /*0cb0*/  UIADD3.X UR14, URZ, UR14, URZ, UP1, !UPT ;  /* 0x0000000e3f0e7290 */ /* 0x000fc80008ffe43f */
[----:B------:R-:W-:-:S04]  /*0cc0*/  UIMAD.WIDE.U32 UR6, UR14, UR16, URZ ;  /* 0x000000100e0672a5 */ /* 0x000fc8000f8e003f */
[----:B------:R-:W-:Y:S02]  /*0cd0*/  UIMAD.WIDE.U32 UR10, UP1, UR12, UR17, UR6 ;  /* 0x000000110c0a72a5 */ /* 0x000fe4000f820006 */
[----:B------:R-:W-:Y:S02]  /*0ce0*/  UIMAD.WIDE.U32 UR6, UR12, UR16, URZ ;  /* 0x000000100c0672a5 */ /* 0x000fe4000f8e003f */
[----:B------:R-:W-:Y:S02]  /*0cf0*/  UIADD3.X UR13, URZ, URZ, URZ, UP1, !UPT ;  /* 0x0000003f3f0d7290 */ /* 0x000fe40008ffe43f */
[----:B------:R-:W-:Y:S01]  /*0d00*/  UIADD3 URZ, UP1, UR7, UR10, URZ ;  /* 0x0000000a073f7290 */ /* 0x000fe2000ff3e03f */
[----:B------:R-:W-:-:S03]  /*0d10*/  UMOV UR12, UR11 ;  /* 0x0000000b000c7c82 */ /* 0x000fc60008000000 */
[----:B------:R-:W-:-:S12]  /*0d20*/  UIMAD.WIDE.U32.X UR6, UR14, UR17, UR12, UP1 ;  /* 0x000000110e0672a5 */ /* 0x000fd800088e040c */
.L_x_10:
[----:B------:R-:W-:Y:S01]  /*0d30*/  USHF.R.U64 UR5, UR6, UR15, UR7 ;  /* 0x0000000f06057299 */ /* 0x000fe20008001207 */
[----:B------:R-:W-:Y:S01]  /*0d40*/  I2FP.F32.U32 R2, UR9 ;  /* 0x0000000900027c45 */ /* 0x000fe20008201000 */
[----:B------:R-:W-:Y:S01]  /*0d50*/  USHF.R.U32.HI UR6, URZ, UR15, UR7 ;  /* 0x0000000f3f067299 */ /* 0x000fe20008011607 */
[----:B-1----:R-:W-:Y:S01]  /*0d60*/  R2UR UR14, R5 ;  /* 0x00000000050e72ca */ /* 0x002fe200000e0000 */
[----:B------:R-:W-:Y:S02]  /*0d70*/  UIADD3 UR17, UP1, URZ, -UR5, URZ ;  /* 0x800000053f117290 */ /* 0x000fe4000ff3e03f */
[----:B------:R-:W-:Y:S01]  /*0d80*/  FMUL R2, R2, UR21 ;  /* 0x0000001502027c20 */ /* 0x000fe20008400000 */
[----:B------:R-:W-:Y:S01]  /*0d90*/  ULDC.64 UR10, c[0x0][0x620] ;  /* 0x00018800000a7ab9 */ /* 0x000fe20000000a00 */
[----:B------:R-:W-:Y:S01]  /*0da0*/  UIADD3.X UR6, URZ, ~UR6, URZ, UP1, !UPT ;  /* 0x800000063f067290 */ /* 0x000fe20008ffe43f */
[----:B------:R-:W-:Y:S01]  /*0db0*/  UMOV UR12, UR19 ;  /* 0x00000013000c7c82 */ /* 0x000fe20008000000 */
[----:B------:R-:W-:-:S02]  /*0dc0*/  UMOV UR13, UR20 ;  /* 0x00000014000d7c82 */ /* 0x000fc40008000000 */
[----:B------:R-:W-:Y:S01]  /*0dd0*/  UIMAD UR6, UR6, UR10, URZ ;  /* 0x0000000a060672a4 */ /* 0x000fe2000f8e023f */
[----:B------:R-:W0:Y:S01]  /*0de0*/  F2I.U32.TRUNC.NTZ R2, R2 ;  /* 0x0000000200027305 */ /* 0x000e22000020f000 */
[----:B------:R-:W-:Y:S02]  /*0df0*/  UIMAD.WIDE.U32 UR12, UR17, UR10, UR12 ;  /* 0x0000000a110c72a5 */ /* 0x000fe4000f8e000c */
[----:B------:R-:W-:Y:S01]  /*0e00*/  UIMAD UR17, UR17, UR11, UR6 ;  /* 0x0000000b111172a4 */ /* 0x000fe2000f8e0206 */
[----:B------:R-:W-:Y:S01]  /*0e10*/  ULDC UR24, c[0x0][0x658] ;  /* 0x0001960000187ab9 */ /* 0x000fe20000000800 */
[----:B------:R-:W-:Y:S02]  /*0e20*/  UMOV UR22, 0xffffffff ;  /* 0xffffffff00167882 */ /* 0x000fe40000000000 */
[----:B------:R-:W-:Y:S01]  /*0e30*/  UIADD3 UR17, UR13, UR17, URZ ;  /* 0x000000110d117290 */ /* 0x000fe2000fffe03f */
[----:B------:R-:W-:Y:S01]  /*0e40*/  ULDC UR19, c[0x0][0x618] ;  /* 0x0001860000137ab9 */ /* 0x000fe20000000800 */
[----:B------:R-:W-:Y:S01]  /*0e50*/  ULDC.64 UR6, c[0x0][0x640] ;  /* 0x0001900000067ab9 */ /* 0x000fe20000000a00 */
[----:B------:R-:W-:Y:S01]  /*0e60*/  USHF.L.U32 UR13, UR22, UR24, URZ ;  /* 0x00000018160d7299 */ /* 0x000fe2000800063f */
[----:B------:R-:W-:Y:S01]  /*0e70*/  ISETP.NE.U32.AND P0, PT, RZ, UR6, PT ;  /* 0x00000006ff007c0c */ /* 0x000fe2000bf05070 */
[----:B------:R-:W-:-:S02]  /*0e80*/  USHF.R.U64 UR22, UR12, UR19, UR17 ;  /* 0x000000130c167299 */ /* 0x000fc40008001211 */
[----:B------:R-:W-:Y:S01]  /*0e90*/  USHF.R.U32.HI UR12, URZ, UR19, UR17 ;  /* 0x000000133f0c7299 */ /* 0x000fe20008011611 */
[----:B0-----:R-:W-:Y:S01]  /*0ea0*/  R2UR UR16, R2 ;  /* 0x00000000021072ca */ /* 0x001fe200000e0000 */
[----:B------:R-:W-:Y:S01]  /*0eb0*/  ULDC UR21, c[0x0][0x608] ;  /* 0x0001820000157ab9 */ /* 0x000fe20000000800 */
[----:B------:R-:W-:Y:S01]  /*0ec0*/  ISETP.NE.AND.EX P0, PT, RZ, UR7, PT, P0 ;  /* 0x00000007ff007c0c */ /* 0x000fe2000bf05300 */
[----:B------:R-:W-:Y:S02]  /*0ed0*/  USHF.R.U64 UR26, UR22, UR21, UR12 ;  /* 0x00000015161a7299 */ /* 0x000fe4000800120c */
[----:B------:R-:W-:Y:S01]  /*0ee0*/  USHF.R.U32.HI UR12, URZ, UR21, UR12 ;  /* 0x000000153f0c7299 */ /* 0x000fe2000801160c */
[----:B------:R-:W-:Y:S01]  /*0ef0*/  UMOV UR20, 0x1 ;  /* 0x0000000100147882 */ /* 0x000fe20000000000 */
[----:B------:R-:W-:Y:S02]  /*0f00*/  UIADD3 UR14, -UR14, URZ, URZ ;  /* 0x0000003f0e0e7290 */ /* 0x000fe4000fffe13f */
[----:B------:R-:W-:-:S02]  /*0f10*/  USHF.R.U64 UR27, UR26, UR24, UR12 ;  /* 0x000000181a1b7299 */ /* 0x000fc4000800120c */
[----:B------:R-:W-:Y:S01]  /*0f20*/  USHF.L.U32 UR19, UR20, UR24, URZ ;  /* 0x0000001814137299 */ /* 0x000fe2000800063f */
[----:B------:R-:W-:Y:S01]  /*0f30*/  ULDC UR15, c[0x0][0x144] ;  /* 0x00005100000f7ab9 */ /* 0x000fe20000000800 */
[----:B------:R-:W-:Y:S01]  /*0f40*/  ULDC UR10, c[0x0][0x600] ;  /* 0x00018000000a7ab9 */ /* 0x000fe20000000800 */
[----:B------:R-:W-:Y:S02]  /*0f50*/  ULOP3.LUT UR20, URZ, UR13, URZ, 0x33, !UPT ;  /* 0x0000000d3f147292 */ /* 0x000fe4000f8e333f */
[----:B------:R-:W-:Y:S02]  /*0f60*/  USHF.R.U32.HI UR13, URZ, UR24, UR12 ;  /* 0x000000183f0d7299 */ /* 0x000fe4000801160c */
[----:B------:R-:W-:Y:S02]  /*0f70*/  UIADD3 UR11, UR10, -0x1, URZ ;  /* 0xffffffff0a0b7890 */ /* 0x000fe4000fffe03f */
[----:B------:R-:W-:Y:S02]  /*0f80*/  UIADD3 UR23, -UR16, URZ, URZ ;  /* 0x0000003f10177290 */ /* 0x000fe4000fffe13f */
[----:B------:R-:W-:Y:S01]  /*0f90*/  UIMAD UR4, UR15, UR14, UR4 ;  /* 0x0000000e0f0472a4 */ /* 0x000fe2000f8e0204 */
[----:B------:R-:W-:Y:S01]  /*0fa0*/  ULDC UR28, c[0x0][0x148] ;  /* 0x00005200001c7ab9 */ /* 0x000fe20000000800 */
[----:B------:R-:W-:Y:S01]  /*0fb0*/  ULDC UR24, c[0x0][0x648] ;  /* 0x0001920000187ab9 */ /* 0x000fe20000000800 */
[----:B------:R-:W-:Y:S01]  /*0fc0*/  ULDC UR25, c[0x0][0x638] ;  /* 0x00018e0000197ab9 */ /* 0x000fe20000000800 */
[----:B------:R-:W-:Y:S01]  /*0fd0*/  UMOV UR12, UR27 ;  /* 0x0000001b000c7c82 */ /* 0x000fe20008000000 */
[----:B------:R-:W-:Y:S07]  /*0fe0*/  @!P0 BRA `(.L_x_11) ;  /* 0x0000000000308947 */ /* 0x000fee0003800000 */
[----:B------:R-:W-:Y:S02]  /*0ff0*/  ULDC UR16, c[0x0][0x64c] ;  /* 0x0001930000107ab9 */ /* 0x000fe40000000800 */
        /* <DEDUP_REMOVED lines=8> */
[----:B------:R-:W-:-:S07]  /*1080*/  UIMAD.WIDE.U32.X UR6, UR21, UR7, UR16, UP1 ;  /* 0x00000007150672a5 */ /* 0x000fce00088e0410 */
[----:B------:R-:W-:Y:S01]  /*1090*/  UMOV UR12, UR6 ;  /* 0x00000006000c7c82 */ /* 0x000fe20008000000 */
[----:B------:R-:W-:-:S05]  /*10a0*/  UMOV UR13, UR7 ;  /* 0x00000007000d7c82 */ /* 0x000fca0008000000 */
.L_x_11:
[----:B------:R-:W-:Y:S01]  /*10b0*/  UISETP.NE.AND UP1, UPT, UR39, URZ, UPT ;  /* 0x0000003f2700728c */ /* 0x000fe2000bf25270 */
[----:B------:R-:W-:Y:S01]  /*10c0*/  IMAD.MOV.U32 R5, RZ, RZ, 0x1 ;  /* 0x00000001ff057424 */ /* 0x000fe200078e00ff */
[----:B------:R-:W-:Y:S01]  /*10d0*/  USHF.R.U64 UR6, UR12, UR24, UR13 ;  /* 0x000000180c067299 */ /* 0x000fe2000800120d */
[----:B------:R-:W-:Y:S01]  /*10e0*/  IMAD.U32 R19, RZ, RZ, UR5 ;  /* 0x00000005ff137e24 */ /* 0x000fe2000f8e00ff */
[----:B------:R-:W-:Y:S02]  /*10f0*/  ULOP3.LUT UR20, UR26, UR20, URZ, 0xc0, !UPT ;  /* 0x000000141a147292 */ /* 0x000fe4000f8ec03f */
[----:B------:R-:W-:Y:S02]  /*1100*/  UIADD3 UR7, -UR6, URZ, URZ ;  /* 0x0000003f06077290 */ /* 0x000fe4000fffe13f */
[----:B------:R-:W-:Y:S02]  /*1110*/  UIMAD UR19, UR19, UR6, UR20 ;  /* 0x00000006131372a4 */ /* 0x000fe4000f8e0214 */
[----:B------:R-:W-:-:S02]  /*1120*/  ULOP3.LUT UR11, UR22, UR11, URZ, 0xc0, !UPT ;  /* 0x0000000b160b7292 */ /* 0x000fc4000f8ec03f */
[----:B------:R-:W-:Y:S02]  /*1130*/  @UP1 UIMAD UR4, UR28, UR23, UR9 ;  /* 0x000000171c0412a4 */ /* 0x000fe4000f8e0209 */
[----:B------:R-:W-:-:S03]  /*1140*/  UIMAD UR6, UR7, UR25, UR27 ;  /* 0x00000019070672a4 */ /* 0x000fc6000f8e021b */
[----:B------:R-:W-:Y:S01]  /*1150*/  ULDC UR7, c[0x0][0x610] ;  /* 0x0001840000077ab9 */ /* 0x000fe20000000800 */
[----:B------:R-:W-:Y:S02]  /*1160*/  UIMAD UR6, UR6, UR10, UR11 ;  /* 0x0000000a060672a4 */ /* 0x000fe4000f8e020b */
[----:B------:R-:W-:-:S04]  /*1170*/  UIMAD UR4, UR19, UR7, UR4 ;  /* 0x00000007130472a4 */ /* 0x000fc8000f8e0204 */
[----:B------:R-:W-:Y:S02]  /*1180*/  USEL UR7, UR6, UR4, !UP1 ;  /* 0x0000000406077287 */ /* 0x000fe4000c800000 */
[----:B------:R-:W-:-:S04]  /*1190*/  USEL UR4, UR4, UR6, !UP1 ;  /* 0x0000000604047287 */ /* 0x000fc8000c800000 */
[----:B------:R-:W-:Y:S02]  /*11a0*/  IMAD.U32 R2, RZ, RZ, UR7 ;  /* 0x00000007ff027e24 */ /* 0x000fe4000f8e00ff */
[----:B------:R-:W-:-:S07]  /*11b0*/  IMAD.U32 R18, RZ, RZ, UR4 ;  /* 0x00000004ff127e24 */ /* 0x000fce000f8e00ff */
.L_x_9:
[----:B------:R-:W-:Y:S02]  /*11c0*/  ULDC UR4, c[0x0][0x28c] ;  /* 0x0000a30000047ab9 */ /* 0x000fe40000000800 */
[----:B------:R-:W-:-:S04]  /*11d0*/  UIADD3 UR4, UR4, 0x1f, URZ ;  /* 0x0000001f04047890 */ /* 0x000fc8000fffe03f */
[----:B------:R-:W-:-:S04]  /*11e0*/  USHF.R.S32.HI UR5, URZ, 0x1f, UR4 ;  /* 0x0000001f3f057899 */ /* 0x000fc80008011404 */
[----:B------:R-:W-:-:S04]  /*11f0*/  ULEA.HI UR5, UR5, UR4, URZ, 0x5 ;  /* 0x0000000405057291 */ /* 0x000fc8000f8f283f */
[----:B------:R-:W-:Y:S01]  /*1200*/  USHF.R.S32.HI UR38, URZ, 0x5, UR5 ;  /* 0x000000053f267899 */ /* 0x000fe20008011405 */
[----:B------:R-:W-:Y:S11]  /*1210*/  @!P1 BRA `(.L_x_12) ;  /* 0x0000009000cc9947 */ /* 0x000ff60003800000 */
[----:B------:R-:W-:-:S06]  /*1220*/  UISETP.GT.U32.AND UP1, UPT, UR18, 0x1, UPT ;  /* 0x000000011200788c */ /* 0x000fcc000bf24070 */
[----:B------:R-:W-:-:S13]  /*1230*/  PLOP3.LUT P0, PT, PT, PT, UP1, 0x80, 0x0 ;  /* 0x000000000000781c */ /* 0x000fda0003f0f018 */
[----:B------:R-:W-:Y:S05]  /*1240*/  @P0 EXIT ;  /* 0x000000000000094d */ /* 0x000fea0003800000 */
.L_x_13:
[----:B------:R-:W-:-:S08]  /*1250*/  NOP ;  /* 0x0000000000007918 */ /* 0x000fd00000000000 */
[----:B------:R-:W0:Y:S02]  /*1260*/  USETMAXREG.TRY_ALLOC.CTAPOOL UP1, 0xe8 ;  /* 0x000000e8000079c8 */ /* 0x000e240008020600 */
[----:B0-----:R-:W-:-:S13]  /*1270*/  PLOP3.LUT P0, PT, PT, PT, UP1, 0x80, 0x0 ;  /* 0x000000000000781c */ /* 0x001fda0003f0f018 */
[----:B------:R-:W-:Y:S05]  /*1280*/  @!P0 BRA `(.L_x_13) ;  /* 0xfffffffc00f08947 */ /* 0x000fea000383ffff */
[----:B------:R-:W-:-:S13]  /*1290*/  LOP3.LUT P0, RZ, R5, 0xff, RZ, 0xc0, !PT ;  /* 0x000000ff05ff7812 */ /* 0x000fda000780c0ff */
[----:B------:R-:W-:Y:S05]  /*12a0*/  @!P0 EXIT ;  /* 0x000000000000894d */ /* 0x000fea0003800000 */
[----:B------:R-:W0:Y:S01]  /*12b0*/  S2UR UR5, SR_CgaCtaId ;  /* 0x00000000000579c3 */ /* 0x000e220000008800 */
[----:B------:R-:W-:Y:S01]  /*12c0*/  VIADD R6, R0, 0xffffffff ;  /* 0xffffffff00067836 */ /* 0x000fe20000000000 */
[----:B------:R-:W-:Y:S01]  /*12d0*/  SHF.R.S32.HI R4, RZ, 0x1f, R3 ;  /* 0x0000001fff047819 */ /* 0x000fe20000011403 */
[----:B------:R-:W-:Y:S01]  /*12e0*/  UMOV UR44, 0x400 ;  /* 0x00000400002c7882 */ /* 0x000fe20000000000 */
[----:B------:R-:W-:Y:S02]  /*12f0*/  USHF.R.U32.HI UR4, URZ, 0x2, UR38 ;  /* 0x000000023f047899 */ /* 0x000fe40008011626 */
[----:B------:R-:W-:Y:S01]  /*1300*/  R2UR UR46, R6 ;  /* 0x00000000062e72ca */ /* 0x000fe200000e0000 */
[----:B------:R-:W-:Y:S01]  /*1310*/  ULOP3.LUT UR45, UR38, 0x3, URZ, 0xc0, !UPT ;  /* 0x00000003262d7892 */ /* 0x000fe2000f8ec03f */
[CC--:B------:R-:W-:Y:S01]  /*1320*/  LEA.HI R0, R4.reuse, R3.reuse, RZ, 0x2 ;  /* 0x0000000304007211 */ /* 0x0c0fe200078f10ff */
[----:B------:R-:W-:Y:S01]  /*1330*/  UISETP.LT.AND UP1, UPT, UR38, 0x1, UPT ;  /* 0x000000012600788c */ /* 0x000fe2000bf21270 */
[----:B------:R-:W-:Y:S01]  /*1340*/  LEA.HI R4, R4, R3, RZ, 0x5 ;  /* 0x0000000304047211 */ /* 0x000fe200078f28ff */
[----:B------:R-:W-:Y:S01]  /*1350*/  ULOP3.LUT UR4, UR4, 0x1, URZ, 0xc0, !UPT ;  /* 0x0000000104047892 */ /* 0x000fe2000f8ec03f */
[--C-:B------:R-:W-:Y:S01]  /*1360*/  SHF.R.S32.HI R152, RZ, 0x2, R0.reuse ;  /* 0x00000002ff987819 */ /* 0x100fe20000011400 */
[----:B------:R-:W-:Y:S01]  /*1370*/  ULDC UR6, c[0x0][0x284] ;  /* 0x0000a10000067ab9 */ /* 0x000fe20000000800 */
[----:B------:R-:W-:Y:S01]  /*1380*/  SHF.R.S32.HI R5, RZ, 0x1f, R0 ;  /* 0x0000001fff057819 */ /* 0x000fe20000011400 */
[----:B------:R-:W-:Y:S01]  /*1390*/  USEL UR45, UR45, URZ, !UP0 ;  /* 0x0000003f2d2d7287 */ /* 0x000fe2000c000000 */
[----:B------:R-:W-:Y:S01]  /*13a0*/  LOP3.LUT R154, R0, 0xfffffffc, RZ, 0xc0, !PT ;  /* 0xfffffffc009a7812 */ /* 0x000fe200078ec0ff */
[----:B------:R-:W-:Y:S01]  /*13b0*/  USEL UR48, UR38, 0x1, UP1 ;  /* 0x0000000126307887 */ /* 0x000fe20008800000 */
[----:B------:R-:W-:Y:S01]  /*13c0*/  LEA.HI R5, R5, R152, RZ, 0x3 ;  /* 0x0000009805057211 */ /* 0x000fe200078f18ff */
[----:B------:R-:W-:Y:S01]  /*13d0*/  USHF.L.U32 UR46, UR46, 0x3, URZ ;  /* 0x000000032e2e7899 */ /* 0x000fe2000800063f */
[----:B------:R-:W-:Y:S01]  /*13e0*/  ISETP.NE.AND P0, PT, R6, RZ, PT ;  /* 0x000000ff0600720c */ /* 0x000fe20003f05270 */
[----:B------:R-:W-:Y:S01]  /*13f0*/  UISETP.EQ.U32.AND UP0, UPT, UR4, 0x1, !UP0 ;  /* 0x000000010400788c */ /* 0x000fe2000c702070 */
[----:B------:R-:W-:Y:S01]  /*1400*/  LOP3.LUT R5, R5, 0xfffffff8, RZ, 0xc0, !PT ;  /* 0xfffffff805057812 */ /* 0x000fe200078ec0ff */
[----:B------:R-:W-:Y:S01]  /*1410*/  IMAD.IADD R154, R3, 0x1, -R154 ;  /* 0x00000001039a7824 */ /* 0x000fe200078e0a9a */
[----:B0-----:R-:W-:Y:S01]  /*1420*/  ULEA UR44, UR5, UR44, 0x18 ;  /* 0x0000002c052c7291 */ /* 0x001fe2000f8ec03f */
[----:B------:R-:W-:Y:S01]  /*1430*/  IMAD.U32 R156, RZ, RZ, UR46 ;  /* 0x0000002eff9c7e24 */ /* 0x000fe2000f8e00ff */
[----:B------:R-:W-:Y:S01]  /*1440*/  SEL R166, RZ, 0x1, P0 ;  /* 0x00000001ffa67807 */ /* 0x000fe20000000000 */
[----:B------:R-:W-:Y:S01]  /*1450*/  IMAD.IADD R152, R152, 0x1, -R5 ;  /* 0x0000000198987824 */ /* 0x000fe200078e0a05 */
[----:B------:R-:W-:Y:S01]  /*1460*/  UIADD3 UR47, UR44, 0x50, URZ ;  /* 0x000000502c2f7890 */ /* 0x000fe2000fffe03f */
[----:B------:R-:W-:Y:S01]  /*1470*/  SHF.R.S32.HI R5, RZ, 0x5, R4 ;  /* 0x00000005ff057819 */ /* 0x000fe20000011404 */
[----:B------:R-:W-:Y:S01]  /*1480*/  ULOP3.LUT UR42, UR41, 0x1, URZ, 0xfc, !UPT ;  /* 0x00000001292a7892 */ /* 0x000fe2000f8efc3f */
[C---:B------:R-:W-:Y:S01]  /*1490*/  LOP3.LUT R158, R156.reuse, 0x8, RZ, 0xc0, !PT ;  /* 0x000000089c9e7812 */ /* 0x040fe200078ec0ff */
[----:B------:R-:W-:Y:S01]  /*14a0*/  USHF.L.U32 UR43, UR38, 0x1, URZ ;  /* 0x00000001262b7899 */ /* 0x000fe2000800063f */
[--C-:B------:R-:W-:Y:S01]  /*14b0*/  SHF.R.S32.HI R153, RZ, 0x1f, R152.reuse ;  /* 0x0000001fff997819 */ /* 0x100fe20000011498 */
[C-C-:B------:R-:W-:Y:S01]  /*14c0*/  IMAD R159, R5.reuse, -0x10, -R152.reuse ;  /* 0xfffffff0059f7824 */ /* 0x140fe200078e0a98 */
[----:B------:R-:W-:Y:S01]  /*14d0*/  LOP3.LUT R156, R156, 0x8, RZ, 0xc, !PT ;  /* 0x000000089c9c7812 */ /* 0x000fe200078e0cff */
[----:B------:R-:W-:Y:S01]  /*14e0*/  IMAD.U32 R155, RZ, RZ, UR47 ;  /* 0x0000002fff9b7e24 */ /* 0x000fe2000f8e00ff */
[----:B------:R-:W-:Y:S01]  /*14f0*/  LOP3.LUT R158, R158, 0x18, RZ, 0x3c, !PT ;  /* 0x000000189e9e7812 */ /* 0x000fe200078e3cff */
[----:B------:R-:W-:Y:S01]  /*1500*/  IMAD.WIDE R152, R5, 0x10, R152 ;  /* 0x0000001005987825 */ /* 0x000fe200078e0298 */
[----:B------:R-:W-:-:S02]  /*1510*/  UIADD3 UR48, -UR48, UR38, URZ ;  /* 0x0000002630307290 */ /* 0x000fc4000fffe13f */
[----:B------:R-:W-:Y:S01]  /*1520*/  USEL UR49, URZ, 0x1, !UP0 ;  /* 0x000000013f317887 */ /* 0x000fe2000c000000 */
[----:B------:R-:W-:Y:S02]  /*1530*/  VIADD R157, R155, UR46 ;  /* 0x0000002e9b9d7c36 */ /* 0x000fe40008000000 */
[----:B------:R-:W-:-:S09]  /*1540*/  VIADD R159, R159, UR6 ;  /* 0x000000069f9f7c36 */ /* 0x000fd20008000000 */
.L_x_289:
[----:B------:R-:W-:Y:S01]  /*1550*/  SHF.L.U32 R0, R166, 0x1f, RZ ;  /* 0x0000001fa6007819 */ /* 0x000fe200000006ff */
[----:B------:R-:W-:Y:S02]  /*1560*/  ULDC UR4, c[0x0][0x28c] ;  /* 0x0000a30000047ab9 */ /* 0x000fe40000000800 */
[----:B------:R-:W-:Y:S01]  /*1570*/  ISETP.LT.AND P1, PT, RZ, UR4, PT ;  /* 0x00000004ff007c0c */ /* 0x000fe2000bf21270 */
[----:B------:R-:W0:Y:S02]  /*1580*/  SYNCS.PHASECHK.TRANS64.TRYWAIT P0, [R155+UR46], R0 ;  /* 0x000000009b0075a7 */ /* 0x000e24000800016e */
[----:B0-234-:R-:W-:Y:S10]  /*1590*/  @!P0 BRA `(.L_x_14) ;  /* 0x0000009c00e08947 */ /* 0x01dff40003800000 */
.L_x_311:
[----:B------:R-:W-:Y:S05]  /*15a0*/  @P1 BRA `(.L_x_15) ;  /* 0x0000000000401947 */ /* 0x000fea0003800000 */
[----:B0-----:R-:W-:Y:S01]  /*15b0*/  MOV R0, 0x0 ;  /* 0x0000000000007802 */ /* 0x001fe20000000f00 */
[----:B------:R-:W-:Y:S01]  /*15c0*/  ULDC.64 UR4, c[0x4][0x68] ;  /* 0x01001a0000047ab9 */ /* 0x000fe20000000a00 */
[----:B------:R-:W-:Y:S01]  /*15d0*/  ULDC.64 UR6, c[0x4][0x8] ;  /* 0x0100020000067ab9 */ /* 0x000fe20000000a00 */
[----:B------:R-:W-:Y:S01]  /*15e0*/  IMAD.U32 R4, RZ, RZ, UR4 ;  /* 0x00000004ff047e24 */ /* 0x000fe2000f8e00ff */
[----:B------:R0:W1:Y:S01]  /*15f0*/  LDC.64 R14, c[0x4][R0] ;  /* 0x01000000000e7b82 */ /* 0x0000620000000a00 */
[----:B------:R-:W-:Y:S01]  /*1600*/  IMAD.U32 R5, RZ, RZ, UR5 ;  /* 0x00000005ff057e24 */ /* 0x000fe2000f8e00ff */
[----:B------:R-:W-:Y:S01]  /*1610*/  ULDC.64 UR4, c[0x4][0x70] ;  /* 0x01001c0000047ab9 */ /* 0x000fe20000000a00 */
[----:B------:R-:W-:Y:S02]  /*1620*/  IMAD.U32 R10, RZ, RZ, UR6 ;  /* 0x00000006ff0a7e24 */ /* 0x000fe4000f8e00ff */
[----:B------:R-:W-:Y:S02]  /*1630*/  IMAD.U32 R6, RZ, RZ, UR4 ;  /* 0x00000004ff067e24 */ /* 0x000fe4000f8e00ff */
[----:B------:R-:W-:-:S02]  /*1640*/  IMAD.U32 R7, RZ, RZ, UR5 ;  /* 0x00000005ff077e24 */ /* 0x000fc4000f8e00ff */
[----:B------:R-:W-:Y:S02]  /*1650*/  IMAD.U32 R11, RZ, RZ, UR7 ;  /* 0x00000007ff0b7e24 */ /* 0x000fe4000f8e00ff */
[----:B------:R-:W-:Y:S02]  /*1660*/  IMAD.MOV.U32 R8, RZ, RZ, 0x1e1 ;  /* 0x000001e1ff087424 */ /* 0x000fe400078e00ff */
[----:B------:R-:W-:Y:S02]  /*1670*/  IMAD.MOV.U32 R12, RZ, RZ, 0x1 ;  /* 0x00000001ff0c7424 */ /* 0x000fe400078e00ff */
[----:B0-----:R-:W-:-:S07]  /*1680*/  IMAD.MOV.U32 R13, RZ, RZ, RZ ;  /* 0x000000ffff0d7224 */ /* 0x001fce00078e00ff */
[----:B------:R-:W-:-:S07]  /*1690*/  LEPC R20, `(.L_x_15) ;  /* 0x000000001014794e */ /* 0x000fce0000000000 */
[----:B-1---5:R-:W-:Y:S05]  /*16a0*/  CALL.ABS.NOINC R14 ;  /* 0x000000000e007343 */ /* 0x022fea0003c00000 */
.L_x_15:
[----:B0-----:R-:W-:-:S05]  /*16b0*/  IMAD.U32 R0, RZ, RZ, UR42 ;  /* 0x0000002aff007e24 */ /* 0x001fca000f8e00ff */
[----:B------:R-:W-:-:S13]  /*16c0*/  ISETP.NE.AND P0, PT, R0, 0x3, PT ;  /* 0x000000030000780c */ /* 0x000fda0003f05270 */
[----:B------:R-:W-:Y:S05]  /*16d0*/  @!P0 BRA `(.L_x_16) ;  /* 0x0000000000048947 */ /* 0x000fea0003800000 */
[----:B------:R-:W-:Y:S01]  /*16e0*/  BPT.TRAP 0x1 ;  /* 0x000000040000795c */ /* 0x000fe20000300000 */
.L_x_16:
[----:B------:R-:W-:Y:S02]  /*16f0*/  IMAD.U32 R3, RZ, RZ, UR45 ;  /* 0x0000002dff037e24 */ /* 0x000fe4000f8e00ff */
[----:B------:R-:W-:-:S03]  /*1700*/  IMAD.U32 R0, RZ, RZ, UR49 ;  /* 0x00000031ff007e24 */ /* 0x000fc6000f8e00ff */
[----:B------:R-:W-:Y:S02]  /*1710*/  LEA R3, R3, UR44, 0x3 ;  /* 0x0000002c03037c11 */ /* 0x000fe4000f8e18ff */
[----:B------:R-:W-:-:S04]  /*1720*/  SHF.L.U32 R0, R0, 0x1f, RZ ;  /* 0x0000001f00007819 */ /* 0x000fc800000006ff */
[----:B------:R0:W1:Y:S01]  /*1730*/  SYNCS.PHASECHK.TRANS64.TRYWAIT P1, [R3+URZ], R0 ;  /* 0x00000000030075a7 */ /* 0x000062000802017f */
[----:B------:R-:W-:Y:S05]  /*1740*/  @!P0 BRA `(.L_x_17) ;  /* 0x0000000000048947 */ /* 0x000fea0003800000 */
[----:B------:R-:W-:Y:S01]  /*1750*/  BPT.TRAP 0x1 ;  /* 0x000000040000795c */ /* 0x000fe20000300000 */
.L_x_17:
[----:B------:R-:W-:-:S05]  /*1760*/  IMAD.U32 R4, RZ, RZ, UR48 ;  /* 0x00000030ff047e24 */ /* 0x000fca000f8e00ff */
[----:B------:R-:W-:Y:S01]  /*1770*/  ISETP.GE.AND P2, PT, R4, 0x1, PT ;  /* 0x000000010400780c */ /* 0x000fe20003f46270 */
[----:B-1----:R-:W-:-:S12]  /*1780*/  @P1 BRA `(.L_x_18) ;  /* 0x0000000000081947 */ /* 0x002fd80003800000 */
[----:B------:R-:W1:Y:S02]  /*1790*/  SYNCS.PHASECHK.TRANS64.TRYWAIT P1, [R3+URZ], R0 ;  /* 0x00000000030075a7 */ /* 0x000e64000802017f */
[----:B-1----:R-:W-:Y:S05]  /*17a0*/  @!P1 BRA `(.L_x_19) ;  /* 0x0000009c00709947 */ /* 0x002fea0003800000 */
.L_x_18:
[----:B------:R-:W-:Y:S05]  /*17b0*/  WARPSYNC.ALL ;  /* 0x0000000000007948 */ /* 0x000fea0003800000 */
[----:B------:R-:W-:Y:S01]  /*17c0*/  UIADD3 UR4, UR44, 0x180, URZ ;  /* 0x000001802c047890 */ /* 0x000fe2000fffe03f */
[----:B------:R-:W-:Y:S01]  /*17d0*/  WARPGROUP.ARRIVE ;  /* 0x00000000000079c5 */ /* 0x000fe20000000000 */
[----:B------:R-:W-:Y:S02]  /*17e0*/  UIADD3 UR5, UR44, 0x8180, URZ ;  /* 0x000081802c057890 */ /* 0x000fe4000fffe03f */
[----:B------:R-:W-:Y:S02]  /*17f0*/  USHF.R.U32.HI UR4, URZ, 0x4, UR4 ;  /* 0x000000043f047899 */ /* 0x000fe40008011604 */
[----:B------:R-:W-:-:S02]  /*1800*/  USHF.R.U32.HI UR5, URZ, 0x4, UR5 ;  /* 0x000000043f057899 */ /* 0x000fc40008011605 */
[----:B------:R-:W-:Y:S02]  /*1810*/  ULOP3.LUT UR4, UR4, 0x3fff, URZ, 0xc0, !UPT ;  /* 0x00003fff04047892 */ /* 0x000fe4000f8ec03f */
[----:B------:R-:W-:Y:S02]  /*1820*/  ULOP3.LUT UR5, UR5, 0x3fff, URZ, 0xc0, !UPT ;  /* 0x00003fff05057892 */ /* 0x000fe4000f8ec03f */
[----:B------:R-:W-:Y:S02]  /*1830*/  ULOP3.LUT UR8, UR4, 0x10000, URZ, 0xfc, !UPT ;  /* 0x0001000004087892 */ /* 0x000fe4000f8efc3f */
[----:B------:R-:W-:Y:S02]  /*1840*/  ULOP3.LUT UR9, UR5, 0x10000, URZ, 0xfc, !UPT ;  /* 0x0001000005097892 */ /* 0x000fe4000f8efc3f */
[----:B------:R-:W-:Y:S02]  /*1850*/  ULEA UR10, UR45, UR8, 0x9 ;  /* 0x000000082d0a7291 */ /* 0x000fe4000f8e483f */
[----:B------:R-:W-:Y:S01]  /*1860*/  ULEA UR11, UR45, UR9, 0xb ;  /* 0x000000092d0b7291 */ /* 0x000fe2000f8e583f */
[----:B------:R-:W-:Y:S01]  /*1870*/  UMOV UR5, 0x40000040 ;  /* 0x4000004000057882 */ /* 0x000fe20000000000 */
[----:B------:R-:W-:-:S03]  /*1880*/  UMOV UR7, 0x40000040 ;  /* 0x4000004000077882 */ /* 0x000fc60000000000 */
[----:B------:R-:W-:Y:S02]  /*1890*/  UMOV UR4, UR10 ;  /* 0x0000000a00047c82 */ /* 0x000fe40008000000 */
[----:B------:R-:W-:Y:S02]  /*18a0*/  UMOV UR6, UR11 ;  /* 0x0000000b00067c82 */ /* 0x000fe40008000000 */
[----:B------:R-:W-:Y:S01]  /*18b0*/  HGMMA.64x256x8.F32.TF32 R24, gdesc[UR4], RZ, !UPT, gsb0 ;  /* 0x07e00000041879f0 */ /* 0x000fe2000c0028ff */
[----:B------:R-:W-:Y:S02]  /*18c0*/  UIADD3 UR4, UR10, 0x2, URZ ;  /* 0x000000020a047890 */ /* 0x000fe4000fffe03f */
[----:B------:R-:W-:Y:S01]  /*18d0*/  UIADD3 UR6, UR11, 0x2, URZ ;  /* 0x000000020b067890 */ /* 0x000fe2000fffe03f */
[----:B------:R-:W-:Y:S01]  /*18e0*/  UMOV UR5, 0x40000040 ;  /* 0x4000004000057882 */ /* 0x000fe20000000000 */
[----:B------:R-:W-:Y:S01]  /*18f0*/  UMOV UR7, 0x40000040 ;  /* 0x4000004000077882 */ /* 0x000fe20000000000 */
[----:B------:R-:W-:-:S02]  /*1900*/  WARPGROUP.DEPBAR.LE gsb0, 0x0 ;  /* 0x00008000000079c5 */ /* 0x000fc40000010000 */
[----:B------:R-:W-:-:S15]  /*1910*/  WARPGROUP.ARRIVE ;  /* 0x00000000000079c5 */ /* 0x000fde0000000000 */
[----:B------:R-:W-:-:S05]  /*1920*/  NOP ;  /* 0x0000000000007918 */ /* 0x000fca0000000000 */
[----:B------:R-:W-:Y:S01]  /*1930*/  HGMMA.64x256x8.F32.TF32 R24, gdesc[UR4], R24, gsb0 ;  /* 0x07e00000041879f0 */ /* 0x000fe20008002818 */
[----:B------:R-:W-:Y:S02]  /*1940*/  UIADD3 UR4, UR10, 0x4, URZ ;  /* 0x000000040a047890 */ /* 0x000fe4000fffe03f */
[----:B------:R-:W-:Y:S01]  /*1950*/  UIADD3 UR6, UR11, 0x4, URZ ;  /* 0x000000040b067890 */ /* 0x000fe2000fffe03f */
[----:B------:R-:W-:Y:S01]  /*1960*/  UMOV UR5, 0x40000040 ;  /* 0x4000004000057882 */ /* 0x000fe20000000000 */
[----:B------:R-:W-:Y:S01]  /*1970*/  UMOV UR7, 0x40000040 ;  /* 0x4000004000077882 */ /* 0x000fe20000000000 */
[----:B------:R-:W-:Y:S02]  /*1980*/  WARPGROUP.DEPBAR.LE gsb0, 0x0 ;  /* 0x00008000000079c5 */ /* 0x000fe40000010000 */
        /* <DEDUP_REMOVED lines=10> */
[----:B------:R-:W-:Y:S03]  /*1a30*/  HGMMA.64x256x8.F32.TF32 R24, gdesc[UR4], R24, gsb0 ;  /* 0x07e00000041879f0 */ /* 0x000fe60008002818 */
[----:B------:R-:W-:Y:S02]  /*1a40*/  WARPGROUP.DEPBAR.LE gsb0, 0x0 ;  /* 0x00008000000079c5 */ /* 0x000fe40000010000 */
[----:B------:R-:W-:Y:S05]  /*1a50*/  @!P2 BRA `(.L_x_20) ;  /* 0x000000040020a947 */ /* 0x000fea0003800000 */
[----:B------:R-:W-:Y:S01]  /*1a60*/  UIADD3 UR4, UR45, 0x1, URZ ;  /* 0x000000012d047890 */ /* 0x000fe2000fffe03f */
[----:B01----:R-:W-:Y:S01]  /*1a70*/  IMAD.U32 R0, RZ, RZ, UR48 ;  /* 0x00000030ff007e24 */ /* 0x003fe2000f8e00ff */
[----:B------:R-:W-:Y:S02]  /*1a80*/  UMOV UR11, UR45 ;  /* 0x0000002d000b7c82 */ /* 0x000fe40008000000 */
[----:B------:R-:W-:-:S04]  /*1a90*/  UISETP.NE.AND UP0, UPT, UR4, 0x4, UPT ;  /* 0x000000040400788c */ /* 0x000fc8000bf05270 */
[----:B------:R-:W-:Y:S02]  /*1aa0*/  USEL UR5, URZ, 0x1, UP0 ;  /* 0x000000013f057887 */ /* 0x000fe40008000000 */
[----:B------:R-:W-:Y:S02]  /*1ab0*/  USEL UR10, UR4, URZ, UP0 ;  /* 0x0000003f040a7287 */ /* 0x000fe40008000000 */
[----:B------:R-:W-:-:S06]  /*1ac0*/  ULOP3.LUT UR5, UR49, UR5, URZ, 0x3c, !UPT ;  /* 0x0000000531057292 */ /* 0x000fcc000f8e3c3f */
[----:B------:R-:W-:-:S07]  /*1ad0*/  IMAD.U32 R5, RZ, RZ, UR5 ;  /* 0x00000005ff057e24 */ /* 0x000fce000f8e00ff */
.L_x_27:
[----:B01----:R-:W-:Y:S05]  /*1ae0*/  @!P0 BRA `(.L_x_21) ;  /* 0x0000000000048947 */ /* 0x003fea0003800000 */
[----:B------:R-:W-:Y:S01]  /*1af0*/  BPT.TRAP 0x1 ;  /* 0x000000040000795c */ /* 0x000fe20000300000 */
.L_x_21:
[----:B------:R-:W-:Y:S01]  /*1b00*/  ULEA UR4, UR10, UR44, 0x3 ;  /* 0x0000002c0a047291 */ /* 0x000fe2000f8e183f */
[----:B------:R-:W-:-:S08]  /*1b10*/  SHF.L.U32 R3, R5, 0x1f, RZ ;  /* 0x0000001f05037819 */ /* 0x000fd000000006ff */
[----:B------:R0:W1:Y:S01]  /*1b20*/  SYNCS.PHASECHK.TRANS64.TRYWAIT P1, [UR4], R3 ;  /* 0x00000003ff0075a7 */ /* 0x0000620008020144 */
[----:B------:R-:W-:Y:S05]  /*1b30*/  @!P0 BRA `(.L_x_22) ;  /* 0x0000000000048947 */ /* 0x000fea0003800000 */
[----:B------:R-:W-:Y:S01]  /*1b40*/  BPT.TRAP 0x1 ;  /* 0x000000040000795c */ /* 0x000fe20000300000 */
.L_x_22:
[----:B-1----:R-:W-:Y:S05]  /*1b50*/  @P1 BRA `(.L_x_23) ;  /* 0x0000000000081947 */ /* 0x002fea0003800000 */
[----:B------:R-:W1:Y:S02]  /*1b60*/  SYNCS.PHASECHK.TRANS64.TRYWAIT P1, [UR4], R3 ;  /* 0x00000003ff0075a7 */ /* 0x000e640008020144 */
[----:B-1----:R-:W-:Y:S05]  /*1b70*/  @!P1 BRA `(.L_x_24) ;  /* 0x0000009800909947 */ /* 0x002fea0003800000 */
.L_x_23:
[----:B------:R-:W-:Y:S01]  /*1b80*/  ULEA UR12, UR10, UR8, 0x9 ;  /* 0x000000080a0c7291 */ /* 0x000fe2000f8e483f */
[----:B------:R-:W-:Y:S01]  /*1b90*/  WARPGROUP.ARRIVE ;  /* 0x00000000000079c5 */ /* 0x000fe20000000000 */
[----:B------:R-:W-:Y:S01]  /*1ba0*/  ULEA UR13, UR10, UR9, 0xb ;  /* 0x000000090a0d7291 */ /* 0x000fe2000f8e583f */
[----:B------:R-:W-:Y:S01]  /*1bb0*/  UMOV UR5, 0x40000040 ;  /* 0x4000004000057882 */ /* 0x000fe20000000000 */
[----:B------:R-:W-:-:S03]  /*1bc0*/  UMOV UR7, 0x40000040 ;  /* 0x4000004000077882 */ /* 0x000fc60000000000 */
[----:B------:R-:W-:Y:S02]  /*1bd0*/  UMOV UR4, UR12 ;  /* 0x0000000c00047c82 */ /* 0x000fe40008000000 */
[----:B------:R-:W-:Y:S02]  /*1be0*/  UMOV UR6, UR13 ;  /* 0x0000000d00067c82 */ /* 0x000fe40008000000 */
[----:B------:R-:W-:Y:S01]  /*1bf0*/  HGMMA.64x256x8.F32.TF32 R24, gdesc[UR4], R24, gsb0 ;  /* 0x07e00000041879f0 */ /* 0x000fe20008002818 */
        /* <DEDUP_REMOVED lines=26> */
[----:B------:R-:W-:Y:S01]  /*1da0*/  BPT.TRAP 0x1 ;  /* 0x000000040000795c */ /* 0x000fe20000300000 */
.L_x_25:
[----:B------:R-:W-:Y:S02]  /*1db0*/  UISETP.GT.U32.AND UP0, UPT, UR41, 0x1, UPT ;  /* 0x000000012900788c */ /* 0x000fe4000bf04070 */
[----:B------:R-:W-:-:S04]  /*1dc0*/  ULEA UR4, UR11, UR44, 0x3 ;  /* 0x0000002c0b047291 */ /* 0x000fc8000f8e183f */
[----:B------:R-:W-:Y:S01]  /*1dd0*/  UIADD3 UR4, UR4, 0x20, URZ ;  /* 0x0000002004047890 */ /* 0x000fe2000fffe03f */
[----:B------:R-:W-:-:S03]  /*1de0*/  PLOP3.LUT P1, PT, PT, PT, UP0, 0x80, 0x0 ;  /* 0x000000000000781c */ /* 0x000fc60003f2f008 */
[----:B------:R-:W-:-:S09]  /*1df0*/  UPRMT UR4, URZ, 0x654, UR4 ;  /* 0x000006543f047896 */ /* 0x000fd20008000004 */
[----:B------:R-:W-:Y:S01]  /*1e00*/  SYNCS.ARRIVE.TRANS64.RED.A1T0 RZ, [UR4], RZ ;  /* 0x000000ffffff79a7 */ /* 0x000fe20008100404 */
[----:B------:R-:W-:Y:S05]  /*1e10*/  @P1 BRA `(.L_x_26) ;  /* 0x0000000000041947 */ /* 0x000fea0003800000 */
[----:B------:R-:W-:Y:S01]  /*1e20*/  BPT.TRAP 0x1 ;  /* 0x000000040000795c */ /* 0x000fe20000300000 */
.L_x_26:
[----:B------:R-:W-:Y:S01]  /*1e30*/  UIADD3 UR10, UR10, 0x1, URZ ;  /* 0x000000010a0a7890 */ /* 0x000fe2000fffe03f */
[C---:B------:R-:W-:Y:S01]  /*1e40*/  ISETP.GT.AND P1, PT, R0.reuse, 0x1, PT ;  /* 0x000000010000780c */ /* 0x040fe20003f24270 */
[----:B------:R-:W-:Y:S01]  /*1e50*/  UIADD3 UR11, UR11, 0x1, URZ ;  /* 0x000000010b0b7890 */ /* 0x000fe2000fffe03f */
[----:B------:R-:W-:Y:S01]  /*1e60*/  VIADD R0, R0, 0xffffffff ;  /* 0xffffffff00007836 */ /* 0x000fe20000000000 */
[----:B------:R-:W-:Y:S02]  /*1e70*/  UISETP.NE.AND UP0, UPT, UR10, 0x4, UPT ;  /* 0x000000040a00788c */ /* 0x000fe4000bf05270 */
[----:B------:R-:W-:Y:S02]  /*1e80*/  UISETP.NE.AND UP1, UPT, UR11, 0x4, UPT ;  /* 0x000000040b00788c */ /* 0x000fe4000bf25270 */
[----:B------:R-:W-:Y:S02]  /*1e90*/  USEL UR4, URZ, 0x1, UP0 ;  /* 0x000000013f047887 */ /* 0x000fe40008000000 */
[----:B------:R-:W-:-:S02]  /*1ea0*/  USEL UR10, UR10, URZ, UP0 ;  /* 0x0000003f0a0a7287 */ /* 0x000fc40008000000 */
[----:B------:R-:W-:Y:S02]  /*1eb0*/  USEL UR11, UR11, URZ, UP1 ;  /* 0x0000003f0b0b7287 */ /* 0x000fe40008800000 */
[----:B------:R-:W-:Y:S01]  /*1ec0*/  LOP3.LUT R5, R5, UR4, RZ, 0x3c, !PT ;  /* 0x0000000405057c12 */ /* 0x000fe2000f8e3cff */
[----:B------:R-:W-:Y:S09]  /*1ed0*/  @P1 BRA `(.L_x_27) ;  /* 0xfffffffc00001947 */ /* 0x000ff2000383ffff */
.L_x_20:
[----:B01----:R-:W0:Y:S01]  /*1ee0*/  LDC R0, c[0x0][0x28c] ;  /* 0x0000a300ff007b82 */ /* 0x003e220000000800 */
[----:B------:R1:W-:Y:S01]  /*1ef0*/  SYNCS.ARRIVE.TRANS64.A1T0 RZ, [R156+UR47], RZ ;  /* 0x000000ff9cff79a7 */ /* 0x0003e2000810002f */
[----:B0-----:R-:W-:-:S13]  /*1f00*/  ISETP.GE.AND P1, PT, R0, 0x1, PT ;  /* 0x000000010000780c */ /* 0x001fda0003f26270 */
[----:B-1----:R-:W-:Y:S05]  /*1f10*/  @!P1 BRA `(.L_x_28) ;  /* 0x0000000000309947 */ /* 0x002fea0003800000 */
[----:B------:R-:W-:Y:S05]  /*1f20*/  @!P0 BRA `(.L_x_29) ;  /* 0x0000000000048947 */ /* 0x000fea0003800000 */
[----:B------:R-:W-:Y:S01]  /*1f30*/  BPT.TRAP 0x1 ;  /* 0x000000040000795c */ /* 0x000fe20000300000 */
.L_x_29:
[----:B------:R-:W-:Y:S02]  /*1f40*/  UIADD3 UR4, UR48, UR45, URZ ;  /* 0x0000002d30047290 */ /* 0x000fe4000fffe03f */
[----:B------:R-:W-:Y:S02]  /*1f50*/  UISETP.GT.U32.AND UP0, UPT, UR41, 0x1, UPT ;  /* 0x000000012900788c */ /* 0x000fe4000bf04070 */
[----:B------:R-:W-:-:S04]  /*1f60*/  USHF.L.U32 UR4, UR4, 0x3, URZ ;  /* 0x0000000304047899 */ /* 0x000fc8000800063f */
[----:B------:R-:W-:Y:S01]  /*1f70*/  ULOP3.LUT UR4, UR4, 0x18, URZ, 0xc0, !UPT ;  /* 0x0000001804047892 */ /* 0x000fe2000f8ec03f */
[----:B------:R-:W-:-:S03]  /*1f80*/  PLOP3.LUT P0, PT, PT, PT, UP0, 0x80, 0x0 ;  /* 0x000000000000781c */ /* 0x000fc60003f0f008 */
[----:B------:R-:W-:-:S04]  /*1f90*/  UIADD3 UR4, UR44, 0x20, UR4 ;  /* 0x000000202c047890 */ /* 0x000fc8000fffe004 */
[----:B------:R-:W-:-:S09]  /*1fa0*/  UPRMT UR4, URZ, 0x654, UR4 ;  /* 0x000006543f047896 */ /* 0x000fd20008000004 */
[----:B------:R-:W-:Y:S01]  /*1fb0*/  SYNCS.ARRIVE.TRANS64.RED.A1T0 RZ, [UR4], RZ ;  /* 0x000000ffffff79a7 */ /* 0x000fe20008100404 */
[----:B------:R-:W-:Y:S05]  /*1fc0*/  @P0 BRA `(.L_x_28) ;  /* 0x0000000000040947 */ /* 0x000fea0003800000 */
[----:B------:R-:W-:Y:S01]  /*1fd0*/  BPT.TRAP 0x1 ;  /* 0x000000040000795c */ /* 0x000fe20000300000 */
.L_x_28:
[----:B------:R-:W-:Y:S01]  /*1fe0*/  SHF.L.U32 R0, R166, 0x1f, RZ ;  /* 0x0000001fa6007819 */ /* 0x000fe200000006ff */
[----:B------:R-:W-:Y:S01]  /*1ff0*/  UIADD3 UR45, UR43, UR45, URZ ;  /* 0x0000002d2b2d7290 */ /* 0x000fe2000fffe03f */
[----:B------:R-:W0:Y:S01]  /*2000*/  LDC R7, c[0x0][0x288] ;  /* 0x0000a200ff077b82 */ /* 0x000e220000000800 */
[----:B------:R-:W-:Y:S02]  /*2010*/  IMAD.SHL.U32 R12, R154, 0x2, RZ ;  /* 0x000000029a0c7824 */ /* 0x000fe400078e00ff */
[----:B------:R-:W-:Y:S02]  /*2020*/  USHF.R.U32.HI UR4, URZ, 0x2, UR45 ;  /* 0x000000023f047899 */ /* 0x000fe4000801162d */
[----:B------:R-:W-:Y:S01]  /*2030*/  UISETP.GT.U32.AND UP0, UPT, UR45, 0x3, UPT ;  /* 0x000000032d00788c */ /* 0x000fe2000bf04070 */
[----:B------:R-:W-:Y:S01]  /*2040*/  SHF.R.S32.HI R13, RZ, 0x1f, R12 ;  /* 0x0000001fff0d7819 */ /* 0x000fe2000001140c */
[----:B------:R-:W-:Y:S01]  /*2050*/  ULOP3.LUT UR4, UR4, 0x1, URZ, 0xc0, !UPT ;  /* 0x0000000104047892 */ /* 0x000fe2000f8ec03f */
[----:B------:R-:W1:Y:S01]  /*2060*/  SYNCS.PHASECHK.TRANS64.TRYWAIT P0, [R155+UR46+0x10], R0 ;  /* 0x000010009b0075a7 */ /* 0x000e62000800016e */
[----:B------:R-:W-:-:S02]  /*2070*/  UISETP.LT.U32.AND UP0, UPT, UR43, 0x4, UP0 ;  /* 0x000000042b00788c */ /* 0x000fc40008701070 */
[----:B------:R-:W-:Y:S02]  /*2080*/  UISETP.NE.U32.AND UP1, UPT, UR4, 0x1, UPT ;  /* 0x000000010400788c */ /* 0x000fe4000bf25070 */
[----:B------:R-:W-:Y:S02]  /*2090*/  USEL UR5, URZ, 0x1, !UP0 ;  /* 0x000000013f057887 */ /* 0x000fe4000c000000 */
[----:B------:R-:W-:Y:S02]  /*20a0*/  UISETP.GT.U32.AND UP1, UPT, UR43, 0x3, !UP1 ;  /* 0x000000032b00788c */ /* 0x000fe4000cf24070 */
[----:B------:R-:W-:Y:S02]  /*20b0*/  ULOP3.LUT UR45, UR45, 0x3, URZ, 0xc0, !UPT ;  /* 0x000000032d2d7892 */ /* 0x000fe4000f8ec03f */
[----:B------:R-:W-:-:S04]  /*20c0*/  USEL UR4, URZ, 0x1, !UP1 ;  /* 0x000000013f047887 */ /* 0x000fc8000c800000 */
[----:B------:R-:W-:Y:S01]  /*20d0*/  ULOP3.LUT UR49, UR4, UR49, UR5, 0x96, !UPT ;  /* 0x0000003104317292 */ /* 0x000fe2000f8e9605 */
[----:B01----:R-:W-:Y:S11]  /*20e0*/  @!P0 BRA `(.L_x_30) ;  /* 0x00000094004c8947 */ /* 0x003ff60003800000 */
.L_x_312:
[----:B------:R-:W-:Y:S01]  /*20f0*/  IMAD.SHL.U32 R6, R18, 0x40, RZ ;  /* 0x0000004012067824 */ /* 0x000fe200078e00ff */
[----:B------:R-:W-:Y:S01]  /*2100*/  ULDC UR6, c[0x0][0x284] ;  /* 0x0000a10000067ab9 */ /* 0x000fe20000000800 */
[----:B------:R-:W-:Y:S01]  /*2110*/  IMAD.SHL.U32 R14, R2, 0x100, RZ ;  /* 0x00000100020e7824 */ /* 0x000fe200078e00ff */
[----:B------:R-:W-:Y:S01]  /*2120*/  SHF.R.S32.HI R161, RZ, 0x1f, R19 ;  /* 0x0000001fffa17819 */ /* 0x000fe20000011413 */
[----:B------:R-:W-:Y:S01]  /*2130*/  ULDC.64 UR4, c[0x0][0x5d0] ;  /* 0x0001740000047ab9 */ /* 0x000fe20000000a00 */
[----:B------:R-:W-:Y:S01]  /*2140*/  ISETP.GE.AND P0, PT, R6, UR6, PT ;  /* 0x0000000606007c0c */ /* 0x000fe2000bf06270 */
[----:B------:R-:W-:Y:S01]  /*2150*/  IMAD.WIDE.U32 R2, R19, UR4, R12 ;  /* 0x0000000413027c25 */ /* 0x000fe2000f8e000c */
[----:B------:R-:W-:Y:S02]  /*2160*/  SHF.R.S32.HI R15, RZ, 0x1f, R14 ;  /* 0x0000001fff0f7819 */ /* 0x000fe4000001140e */
[C---:B------:R-:W-:Y:S01]  /*2170*/  ISETP.GE.OR P0, PT, R14.reuse, R7, P0 ;  /* 0x000000070e00720c */ /* 0x040fe20000706670 */
[----:B0-----:R-:W-:Y:S01]  /*2180*/  IMAD R0, R161, UR4, RZ ;  /* 0x00000004a1007c24 */ /* 0x001fe2000f8e02ff */
[----:B------:R-:W-:-:S03]  /*2190*/  IADD3 R4, P1, R14, R2, RZ ;  /* 0x000000020e047210 */ /* 0x000fc60007f3e0ff */
[----:B------:R-:W-:-:S05]  /*21a0*/  IMAD R5, R19, UR5, R0 ;  /* 0x0000000513057c24 */ /* 0x000fca000f8e0200 */
[----:B------:R-:W-:-:S03]  /*21b0*/  IADD3.X R5, R15, R3, R5, P1, !PT ;  /* 0x000000030f057210 */ /* 0x000fc60000ffe405 */
[----:B------:R-:W-:Y:S05]  /*21c0*/  @P0 BRA `(.L_x_31) ;  /* 0x0000007c000c0947 */ /* 0x000fea0003800000 */
[----:B------:R-:W0:Y:S01]  /*21d0*/  LDC.64 R10, c[0x0][0x5c8] ;  /* 0x00017200ff0a7b82 */ /* 0x000e220000000a00 */
[----:B-----5:R-:W-:Y:S01]  /*21e0*/  FSETP.NEU.AND P0, PT, R22, RZ, PT ;  /* 0x000000ff1600720b */ /* 0x020fe20003f0d000 */
[----:B------:R-:W-:Y:S01]  /*21f0*/  IMAD R3, R154, -0x2, R7 ;  /* 0xfffffffe9a037824 */ /* 0x000fe200078e0207 */
[----:B------:R-:W-:Y:S01]  /*2200*/  BSSY B0, `(.L_x_31) ;  /* 0x00007bf000007945 */ /* 0x000fe20003800000 */
[----:B------:R-:W-:-:S04]  /*2210*/  IMAD.WIDE R168, R18, 0x40, R152 ;  /* 0x0000004012a87825 */ /* 0x000fc800078e0298 */
[----:B------:R-:W-:Y:S02]  /*2220*/  IMAD.IADD R0, R3, 0x1, -R14 ;  /* 0x0000000103007824 */ /* 0x000fe400078e0a0e */
[----:B------:R-:W-:-:S03]  /*2230*/  IMAD.IADD R2, R159, 0x1, -R6 ;  /* 0x000000019f027824 */ /* 0x000fc600078e0a06 */
[----:B------:R-:W-:-:S04]  /*2240*/  ISETP.GT.AND P2, PT, R0, RZ, PT ;  /* 0x000000ff0000720c */ /* 0x000fc80003f44270 */
[----:B------:R-:W-:Y:S01]  /*2250*/  ISETP.GT.AND P4, PT, R2, RZ, P2 ;  /* 0x000000ff0200720c */ /* 0x000fe20001784270 */
[-C--:B0-----:R-:W-:Y:S02]  /*2260*/  IMAD R3, R169, R10.reuse, RZ ;  /* 0x0000000aa9037224 */ /* 0x081fe400078e02ff */
[----:B------:R-:W-:-:S04]  /*2270*/  IMAD.WIDE.U32 R170, R168, R10, R4 ;  /* 0x0000000aa8aa7225 */ /* 0x000fc800078e0004 */
[----:B------:R-:W-:-:S04]  /*2280*/  IMAD R3, R168, R11, R3 ;  /* 0x0000000ba8037224 */ /* 0x000fc800078e0203 */
[----:B------:R-:W-:Y:S01]  /*2290*/  IMAD.IADD R175, R171, 0x1, R3 ;  /* 0x00000001abaf7824 */ /* 0x000fe200078e0203 */
[----:B------:R-:W-:Y:S06]  /*22a0*/  @!P0 BRA `(.L_x_32) ;  /* 0x0000005400988947 */ /* 0x000fec0003800000 */
[----:B------:R-:W0:Y:S01]  /*22b0*/  LDC.64 R20, c[0x0][0x5b8] ;  /* 0x00016e00ff147b82 */ /* 0x000e220000000a00 */
[----:B------:R-:W-:-:S07]  /*22c0*/  ULDC.64 UR4, c[0x0][0x5c0] ;  /* 0x0001700000047ab9 */ /* 0x000fce0000000a00 */
[----:B------:R-:W1:Y:S08]  /*22d0*/  LDC.64 R172, c[0x0][0x5b0] ;  /* 0x00016c00ffac7b82 */ /* 0x000e700000000a00 */
[----:B------:R-:W2:Y:S01]  /*22e0*/  LDC.64 R8, c[0x0][0x5a8] ;  /* 0x00016a00ff087b82 */ /* 0x000ea20000000a00 */
[-C--:B0-----:R-:W-:Y:S02]  /*22f0*/  IMAD R6, R161, R20.reuse, RZ ;  /* 0x00000014a1067224 */ /* 0x081fe400078e02ff */
[----:B------:R-:W-:-:S04]  /*2300*/  IMAD.WIDE.U32 R4, R19, R20, R12 ;  /* 0x0000001413047225 */ /* 0x000fc800078e000c */
[----:B------:R-:W-:Y:S01]  /*2310*/  IMAD R167, R19, R21, R6 ;  /* 0x0000001513a77224 */ /* 0x000fe200078e0206 */
[----:B------:R-:W-:Y:S01]  /*2320*/  IADD3 R160, P0, R14, R4, RZ ;  /* 0x000000040ea07210 */ /* 0x000fe20007f1e0ff */
[----:B-1----:R-:W-:-:S03]  /*2330*/  IMAD R3, R169, R172, RZ ;  /* 0x000000aca9037224 */ /* 0x002fc600078e02ff */
[----:B------:R-:W-:Y:S01]  /*2340*/  IADD3.X R161, R15, R5, R167, P0, !PT ;  /* 0x000000050fa17210 */ /* 0x000fe200007fe4a7 */
[C---:B------:R-:W-:Y:S02]  /*2350*/  IMAD R169, R168.reuse, R173, R3 ;  /* 0x000000ada8a97224 */ /* 0x040fe400078e0203 */
[----:B------:R-:W-:-:S04]  /*2360*/  IMAD.WIDE.U32 R4, R168, R172, R160 ;  /* 0x000000aca8047225 */ /* 0x000fc800078e00a0 */
[----:B------:R-:W-:Y:S01]  /*2370*/  IMAD.IADD R3, R5, 0x1, R169 ;  /* 0x0000000105037824 */ /* 0x000fe200078e02a9 */
[----:B--2---:R-:W-:-:S04]  /*2380*/  LEA R6, P0, R4, R8, 0x2 ;  /* 0x0000000804067211 */ /* 0x004fc800078010ff */
[----:B------:R-:W-:-:S05]  /*2390*/  LEA.HI.X R7, R4, R9, R3, 0x2, P0 ;  /* 0x0000000904077211 */ /* 0x000fca00000f1403 */
[----:B------:R0:W2:Y:S01]  /*23a0*/  @P4 LDG.E.LTC128B R3, desc[UR50][R6.64] ;  /* 0x0000003206034981 */ /* 0x0000a2000c1e1920 */
[----:B------:R-:W-:Y:S01]  /*23b0*/  IMAD.WIDE.U32 R4, R168, R172, R14 ;  /* 0x000000aca8047225 */ /* 0x000fe200078e000e */
[C---:B------:R-:W-:Y:S01]  /*23c0*/  SHF.L.U64.HI R165, R172.reuse, 0x3, R173 ;  /* 0x00000003aca57819 */ /* 0x040fe200000102ad */
[----:B------:R-:W-:Y:S02]  /*23d0*/  BSSY B1, `(.L_x_33) ;  /* 0x0000014000017945 */ /* 0x000fe40003800000 */
[----:B------:R-:W-:Y:S01]  /*23e0*/  IMAD.SHL.U32 R164, R172, 0x8, RZ ;  /* 0x00000008aca47824 */ /* 0x000fe200078e00ff */
[----:B------:R-:W-:Y:S02]  /*23f0*/  IADD3 R162, P0, R12, R4, RZ ;  /* 0x000000040ca27210 */ /* 0x000fe40007f1e0ff */
[----:B------:R-:W-:Y:S01]  /*2400*/  LEA R4, P1, R170, UR4, 0x2 ;  /* 0x00000004aa047c11 */ /* 0x000fe2000f8210ff */
[----:B------:R-:W-:Y:S01]  /*2410*/  IMAD.WIDE.U32 R164, R168, R172, R164 ;  /* 0x000000aca8a47225 */ /* 0x000fe200078e00a4 */
[----:B------:R-:W-:-:S02]  /*2420*/  IADD3.X R163, R13, R169, R5, P0, !PT ;  /* 0x000000a90da37210 */ /* 0x000fc400007fe405 */
[----:B------:R-:W-:Y:S02]  /*2430*/  LEA.HI.X R5, R170, UR5, R175, 0x2, P1 ;  /* 0x00000005aa057c11 */ /* 0x000fe400088f14af */
[----:B------:R-:W-:Y:S01]  /*2440*/  ISETP.GT.AND P0, PT, R0, 0x1, PT ;  /* 0x000000010000780c */ /* 0x000fe20003f04270 */
[----:B------:R-:W-:-:S03]  /*2450*/  IMAD.WIDE.U32 R162, R19, R20, R162 ;  /* 0x0000001413a27225 */ /* 0x000fc600078e00a2 */
[----:B------:R-:W-:Y:S01]  /*2460*/  ISETP.GT.AND P1, PT, R2, RZ, P0 ;  /* 0x000000ff0200720c */ /* 0x000fe20000724270 */
[----:B0-----:R-:W-:Y:S01]  /*2470*/  IMAD.IADD R7, R167, 0x1, R163 ;  /* 0x00000001a7077824 */ /* 0x001fe200078e02a3 */
[----:B------:R-:W-:-:S04]  /*2480*/  LEA R6, P3, R162, R8, 0x2 ;  /* 0x00000008a2067211 */ /* 0x000fc800078610ff */
[----:B------:R-:W-:Y:S02]  /*2490*/  LEA.HI.X R7, R162, R9, R7, 0x2, P3 ;  /* 0x00000009a2077211 */ /* 0x000fe400018f1407 */
[----:B--2---:R-:W-:-:S05]  /*24a0*/  LOP3.LUT R21, R3, 0xffffe000, RZ, 0xc0, !PT ;  /* 0xffffe00003157812 */ /* 0x004fca00078ec0ff */
[----:B------:R-:W-:-:S04]  /*24b0*/  FMUL R21, R21, R22 ;  /* 0x0000001615157220 */ /* 0x000fc80000400000 */
[----:B------:R-:W-:-:S05]  /*24c0*/  FFMA R21, R24, R23, R21 ;  /* 0x0000001718157223 */ /* 0x000fca0000000015 */
[----:B------:R-:W-:-:S05]  /*24d0*/  F2FP.TF32.F32.PACK_B R21, R21 ;  /* 0x00000015ff15723e */ /* 0x000fca00024050ff */
[----:B------:R0:W-:Y:S01]  /*24e0*/  @P4 STG.E desc[UR50][R4.64], R21 ;  /* 0x0000001504004986 */ /* 0x0001e2000c101932 */
[----:B------:R-:W-:Y:S05]  /*24f0*/  @!P1 BRA `(.L_x_34) ;  /* 0x0000000000049947 */ /* 0x000fea0003800000 */
[----:B------:R1:W5:Y:S02]  /*2500*/  LDG.E.LTC128B R3, desc[UR50][R6.64+0x4] ;  /* 0x0000043206037981 */ /* 0x000364000c1e1920 */
.L_x_34:
[----:B------:R-:W-:Y:S05]  /*2510*/  BSYNC B1 ;  /* 0x0000000000017941 */ /* 0x000fea0003800000 */
.L_x_33:
[----:B0----5:R-:W-:Y:S01]  /*2520*/  LOP3.LUT R21, R3, 0xffffe000, RZ, 0xc0, !PT ;  /* 0xffffe00003157812 */ /* 0x021fe200078ec0ff */
[----:B------:R-:W-:Y:S01]  /*2530*/  IMAD.IADD R169, R169, 0x1, R165 ;  /* 0x00000001a9a97824 */ /* 0x000fe200078e02a5 */
[----:B------:R-:W-:Y:S02]  /*2540*/  IADD3 R160, P3, R160, R164, RZ ;  /* 0x000000a4a0a07210 */ /* 0x000fe40007f7e0ff */
[----:B------:R-:W-:Y:S01]  /*2550*/  ISETP.GT.AND P2, PT, R2, 0x8, P2 ;  /* 0x000000080200780c */ /* 0x000fe20001744270 */
[----:B------:R-:W-:Y:S02]  /*2560*/  FMUL R18, R21, R22 ;  /* 0x0000001615127220 */ /* 0x000fe40000400000 */
[----:B------:R-:W-:Y:S01]  /*2570*/  IMAD.X R161, R169, 0x1, R161, P3 ;  /* 0x00000001a9a17824 */ /* 0x000fe200018e06a1 */
[----:B------:R-:W-:Y:S01]  /*2580*/  LEA R24, P3, R160, R8, 0x2 ;  /* 0x00000008a0187211 */ /* 0x000fe200078610ff */
[----:B------:R-:W-:Y:S01]  /*2590*/  FFMA R163, R25, R23, R18 ;  /* 0x0000001719a37223 */ /* 0x000fe20000000012 */
[----:B------:R-:W-:-:S02]  /*25a0*/  IMAD.MOV.U32 R18, RZ, RZ, R3 ;  /* 0x000000ffff127224 */ /* 0x000fc400078e0003 */
[----:B------:R-:W-:Y:S02]  /*25b0*/  LEA.HI.X R25, R160, R9, R161, 0x2, P3 ;  /* 0x00000009a0197211 */ /* 0x000fe400018f14a1 */
[----:B------:R-:W-:-:S05]  /*25c0*/  F2FP.TF32.F32.PACK_B R163, R163 ;  /* 0x000000a3ffa3723e */ /* 0x000fca00024050ff */
[----:B------:R0:W-:Y:S04]  /*25d0*/  @P1 STG.E desc[UR50][R4.64+0x4], R163 ;  /* 0x000004a304001986 */ /* 0x0001e8000c101932 */
[----:B------:R-:W2:Y:S01]  /*25e0*/  @P2 LDG.E.LTC128B R18, desc[UR50][R24.64] ;  /* 0x0000003218122981 */ /* 0x000ea2000c1e1920 */
[----:B------:R-:W-:Y:S01]  /*25f0*/  IADD3 R12, P1, P3, R12, R164, R14 ;  /* 0x000000a40c0c7210 */ /* 0x000fe20007b3e00e */
[----:B------:R-:W-:Y:S01]  /*2600*/  BSSY B1, `(.L_x_35) ;  /* 0x0000011000017945 */ /* 0x000fe20003800000 */
[C---:B------:R-:W-:Y:S02]  /*2610*/  SHF.L.U64.HI R11, R10.reuse, 0x5, R11 ;  /* 0x000000050a0b7819 */ /* 0x040fe4000001020b */
[----:B------:R-:W-:Y:S02]  /*2620*/  IADD3.X R13, R13, R169, R15, P1, P3 ;  /* 0x000000a90d0d7210 */ /* 0x000fe40000fe640f */
[----:B------:R-:W-:-:S02]  /*2630*/  LEA R10, P1, R10, R4, 0x5 ;  /* 0x000000040a0a7211 */ /* 0x000fc400078228ff */
[----:B------:R-:W-:Y:S01]  /*2640*/  ISETP.GT.AND P0, PT, R2, 0x8, P0 ;  /* 0x000000080200780c */ /* 0x000fe20000704270 */
[----:B------:R-:W-:-:S04]  /*2650*/  IMAD.WIDE.U32 R20, R19, R20, R12 ;  /* 0x0000001413147225 */ /* 0x000fc800078e000c */
[----:B------:R-:W-:Y:S01]  /*2660*/  IMAD.X R11, R11, 0x1, R5, P1 ;  /* 0x000000010b0b7824 */ /* 0x000fe200008e0605 */
[----:B------:R-:W-:Y:S02]  /*2670*/  LEA R8, P3, R20, R8, 0x2 ;  /* 0x0000000814087211 */ /* 0x000fe400078610ff */
[----:B--2---:R-:W-:-:S05]  /*2680*/  LOP3.LUT R3, R18, 0xffffe000, RZ, 0xc0, !PT ;  /* 0xffffe00012037812 */ /* 0x004fca00078ec0ff */
[----:B------:R-:W-:-:S04]  /*2690*/  FMUL R3, R3, R22 ;  /* 0x0000001603037220 */ /* 0x000fc80000400000 */
[----:B------:R-:W-:Y:S01]  /*26a0*/  FFMA R13, R26, R23, R3 ;  /* 0x000000171a0d7223 */ /* 0x000fe20000000003 */
[----:B------:R-:W-:-:S04]  /*26b0*/  IMAD.IADD R3, R167, 0x1, R21 ;  /* 0x00000001a7037824 */ /* 0x000fc800078e0215 */
[----:B------:R-:W-:Y:S02]  /*26c0*/  F2FP.TF32.F32.PACK_B R13, R13 ;  /* 0x0000000dff0d723e */ /* 0x000fe400024050ff */
[----:B------:R-:W-:-:S03]  /*26d0*/  LEA.HI.X R9, R20, R9, R3, 0x2, P3 ;  /* 0x0000000914097211 */ /* 0x000fc600018f1403 */
[----:B------:R0:W-:Y:S01]  /*26e0*/  @P2 STG.E desc[UR50][R10.64], R13 ;  /* 0x0000000d0a002986 */ /* 0x0001e2000c101932 */
[----:B------:R-:W-:Y:S05]  /*26f0*/  @!P0 BRA `(.L_x_36) ;  /* 0x0000000000048947 */ /* 0x000fea0003800000 */
[----:B------:R2:W5:Y:S02]  /*2700*/  LDG.E.LTC128B R18, desc[UR50][R8.64+0x4] ;  /* 0x0000043208127981 */ /* 0x000564000c1e1920 */
.L_x_36:
[----:B------:R-:W-:Y:S05]  /*2710*/  BSYNC B1 ;  /* 0x0000000000017941 */ /* 0x000fea0003800000 */
.L_x_35:
[----:B-----5:R-:W-:Y:S01]  /*2720*/  LOP3.LUT R3, R18, 0xffffe000, RZ, 0xc0, !PT ;  /* 0xffffe00012037812 */ /* 0x020fe200078ec0ff */
[----:B------:R-:W-:Y:S01]  /*2730*/  BSSY B1, `(.L_x_37) ;  /* 0x0000009000017945 */ /* 0x000fe20003800000 */
[----:B------:R-:W-:-:S03]  /*2740*/  ISETP.GT.AND P1, PT, R0, 0x8, PT ;  /* 0x000000080000780c */ /* 0x000fc60003f24270 */
[----:B------:R-:W-:Y:S01]  /*2750*/  FMUL R12, R3, R22 ;  /* 0x00000016030c7220 */ /* 0x000fe20000400000 */
[----:B------:R-:W-:-:S03]  /*2760*/  ISETP.GT.AND P2, PT, R2, RZ, P1 ;  /* 0x000000ff0200720c */ /* 0x000fc60000f44270 */
[----:B------:R-:W-:-:S05]  /*2770*/  FFMA R27, R27, R23, R12 ;  /* 0x000000171b1b7223 */ /* 0x000fca000000000c */
[----:B------:R-:W-:-:S05]  /*2780*/  F2FP.TF32.F32.PACK_B R27, R27 ;  /* 0x0000001bff1b723e */ /* 0x000fca00024050ff */
[----:B------:R3:W-:Y:S01]  /*2790*/  @P0 STG.E desc[UR50][R10.64+0x4], R27 ;  /* 0x0000041b0a000986 */ /* 0x0007e2000c101932 */
[----:B------:R-:W-:Y:S05]  /*27a0*/  @!P2 BRA `(.L_x_38) ;  /* 0x000000000004a947 */ /* 0x000fea0003800000 */
[----:B------:R4:W5:Y:S02]  /*27b0*/  LDG.E.LTC128B R18, desc[UR50][R6.64+0x20] ;  /* 0x0000203206127981 */ /* 0x000964000c1e1920 */
.L_x_38:
[----:B------:R-:W-:Y:S05]  /*27c0*/  BSYNC B1 ;  /* 0x0000000000017941 */ /* 0x000fea0003800000 */
.L_x_37:
        /* <DEDUP_REMOVED lines=10> */
.L_x_40:
[----:B------:R-:W-:Y:S05]  /*2870*/  BSYNC B1 ;  /* 0x0000000000017941 */ /* 0x000fea0003800000 */
.L_x_39:
[----:B0----5:R-:W-:Y:S01]  /*2880*/  LOP3.LUT R3, R18, 0xffffe000, RZ, 0xc0, !PT ;  /* 0xffffe00012037812 */ /* 0x021fe200078ec0ff */
[----:B------:R-:W-:Y:S01]  /*2890*/  BSSY B1, `(.L_x_41) ;  /* 0x0000008000017945 */ /* 0x000fe20003800000 */
[----:B------:R-:W-:-:S03]  /*28a0*/  ISETP.GT.AND P1, PT, R2, 0x8, P1 ;  /* 0x000000080200780c */ /* 0x000fc60000f24270 */
[----:B------:R-:W-:-:S04]  /*28b0*/  FMUL R12, R3, R22 ;  /* 0x00000016030c7220 */ /* 0x000fc80000400000 */
[----:B------:R-:W-:-:S05]  /*28c0*/  FFMA R29, R29, R23, R12 ;  /* 0x000000171d1d7223 */ /* 0x000fca000000000c */
[----:B------:R-:W-:-:S05]  /*28d0*/  F2FP.TF32.F32.PACK_B R29, R29 ;  /* 0x0000001dff1d723e */ /* 0x000fca00024050ff */
[----:B------:R0:W-:Y:S01]  /*28e0*/  @P3 STG.E desc[UR50][R4.64+0x24], R29 ;  /* 0x0000241d04003986 */ /* 0x0001e2000c101932 */
[----:B------:R-:W-:Y:S05]  /*28f0*/  @!P1 BRA `(.L_x_42) ;  /* 0x0000000000049947 */ /* 0x000fea0003800000 */
[----:B------:R0:W5:Y:S02]  /*2900*/  LDG.E.LTC128B R18, desc[UR50][R8.64+0x20] ;  /* 0x0000203208127981 */ /* 0x000164000c1e1920 */
.L_x_42:
[----:B------:R-:W-:Y:S05]  /*2910*/  BSYNC B1 ;  /* 0x0000000000017941 */ /* 0x000fea0003800000 */
.L_x_41:
[----:B-----5:R-:W-:Y:S01]  /*2920*/  LOP3.LUT R3, R18, 0xffffe000, RZ, 0xc0, !PT ;  /* 0xffffe00012037812 */ /* 0x020fe200078ec0ff */
        /* <DEDUP_REMOVED lines=8> */
.L_x_44:
[----:B------:R-:W-:Y:S05]  /*29b0*/  BSYNC B1 ;  /* 0x0000000000017941 */ /* 0x000fea0003800000 */
.L_x_43:
[----:B0----5:R-:W-:Y:S01]  /*29c0*/  LOP3.LUT R3, R18, 0xffffe000, RZ, 0xc0, !PT ;  /* 0xffffe00012037812 */ /* 0x021fe200078ec0ff */
        /* <DEDUP_REMOVED lines=9> */
.L_x_46:
[----:B------:R-:W-:Y:S05]  /*2a60*/  BSYNC B1 ;  /* 0x0000000000017941 */ /* 0x000fea0003800000 */
.L_x_45:
        /* <DEDUP_REMOVED lines=10> */
.L_x_48:
[----:B------:R-:W-:Y:S05]  /*2b10*/  BSYNC B1 ;  /* 0x0000000000017941 */ /* 0x000fea0003800000 */
.L_x_47:
        /* <DEDUP_REMOVED lines=9> */
.L_x_50:
[----:B------:R-:W-:Y:S05]  /*2bb0*/  BSYNC B1 ;  /* 0x0000000000017941 */ /* 0x000fea0003800000 */
.L_x_49:
        /* <DEDUP_REMOVED lines=9> */
.L_x_52:
[----:B------:R-:W-:Y:S05]  /*2c50*/  BSYNC B1 ;  /* 0x0000000000017941 */ /* 0x000fea0003800000 */
.L_x_51:
        /* <DEDUP_REMOVED lines=10> */
.L_x_54:
[----:B------:R-:W-:Y:S05]  /*2d00*/  BSYNC B1 ;  /* 0x0000000000017941 */ /* 0x000fea0003800000 */
.L_x_53:
        /* <DEDUP_REMOVED lines=10> */
.L_x_56:
[----:B------:R-:W-:Y:S05]  /*2db0*/  BSYNC B1 ;  /* 0x0000000000017941 */ /* 0x000fea0003800000 */
.L_x_55:
        /* <DEDUP_REMOVED lines=9> */
.L_x_58:
[----:B------:R-:W-:Y:S05]  /*2e50*/  BSYNC B1 ;  /* 0x0000000000017941 */ /* 0x000fea0003800000 */
.L_x_57:
        /* <DEDUP_REMOVED lines=9> */
.L_x_60:
[----:B------:R-:W-:Y:S05]  /*2ef0*/  BSYNC B1 ;  /* 0x0000000000017941 */ /* 0x000fea0003800000 */
.L_x_59:
        /* <DEDUP_REMOVED lines=10> */
.L_x_62:
[----:B------:R-:W-:Y:S05]  /*2fa0*/  BSYNC B1 ;  /* 0x0000000000017941 */ /* 0x000fea0003800000 */
.L_x_61:
        /* <DEDUP_REMOVED lines=10> */
.L_x_64:
[----:B------:R-:W-:Y:S05]  /*3050*/  BSYNC B1 ;  /* 0x0000000000017941 */ /* 0x000fea0003800000 */
.L_x_63:
        /* <DEDUP_REMOVED lines=9> */
.L_x_66:
[----:B------:R-:W-:Y:S05]  /*30f0*/  BSYNC B1 ;  /* 0x0000000000017941 */ /* 0x000fea0003800000 */
.L_x_65:
        /* <DEDUP_REMOVED lines=9> */
.L_x_68:
[----:B------:R-:W-:Y:S05]  /*3190*/  BSYNC B1 ;  /* 0x0000000000017941 */ /* 0x000fea0003800000 */
.L_x_67:
        /* <DEDUP_REMOVED lines=10> */
.L_x_70:
[----:B------:R-:W-:Y:S05]  /*3240*/  BSYNC B1 ;  /* 0x0000000000017941 */ /* 0x000fea0003800000 */
.L_x_69:
        /* <DEDUP_REMOVED lines=10> */
.L_x_72:
[----:B------:R-:W-:Y:S05]  /*32f0*/  BSYNC B1 ;  /* 0x0000000000017941 */ /* 0x000fea0003800000 */
.L_x_71:
        /* <DEDUP_REMOVED lines=9> */
.L_x_74:
[----:B------:R-:W-:Y:S05]  /*3390*/  BSYNC B1 ;  /* 0x0000000000017941 */ /* 0x000fea0003800000 */
.L_x_73:
        /* <DEDUP_REMOVED lines=9> */
.L_x_76:
[----:B------:R-:W-:Y:S05]  /*3430*/  BSYNC B1 ;  /* 0x0000000000017941 */ /* 0x000fea0003800000 */
.L_x_75:
        /* <DEDUP_REMOVED lines=10> */
.L_x_78:
[----:B------:R-:W-:Y:S05]  /*34e0*/  BSYNC B1 ;  /* 0x0000000000017941 */ /* 0x000fea0003800000 */
.L_x_77:
        /* <DEDUP_REMOVED lines=10> */
.L_x_80:
[----:B------:R-:W-:Y:S05]  /*3590*/  BSYNC B1 ;  /* 0x0000000000017941 */ /* 0x000fea0003800000 */
.L_x_79:
        /* <DEDUP_REMOVED lines=9> */
.L_x_82:
[----:B------:R-:W-:Y:S05]  /*3630*/  BSYNC B1 ;  /* 0x0000000000017941 */ /* 0x000fea0003800000 */
.L_x_81:
        /* <DEDUP_REMOVED lines=9> */
.L_x_84:
[----:B------:R-:W-:Y:S05]  /*36d0*/  BSYNC B1 ;  /* 0x0000000000017941 */ /* 0x000fea0003800000 */
.L_x_83:
        /* <DEDUP_REMOVED lines=10> */
.L_x_86:
[----:B------:R-:W-:Y:S05]  /*3780*/  BSYNC B1 ;  /* 0x0000000000017941 */ /* 0x000fea0003800000 */
.L_x_85:
        /* <DEDUP_REMOVED lines=10> */
.L_x_88:
[----:B------:R-:W-:Y:S05]  /*3830*/  BSYNC B1 ;  /* 0x0000000000017941 */ /* 0x000fea0003800000 */
.L_x_87:
        /* <DEDUP_REMOVED lines=9> */
.L_x_90:
[----:B------:R-:W-:Y:S05]  /*38d0*/  BSYNC B1 ;  /* 0x0000000000017941 */ /* 0x000fea0003800000 */
.L_x_89:
        /* <DEDUP_REMOVED lines=9> */
.L_x_92:
[----:B------:R-:W-:Y:S05]  /*3970*/  BSYNC B1 ;  /* 0x0000000000017941 */ /* 0x000fea0003800000 */
.L_x_91:
        /* <DEDUP_REMOVED lines=10> */
.L_x_94:
[----:B------:R-:W-:Y:S05]  /*3a20*/  BSYNC B1 ;  /* 0x0000000000017941 */ /* 0x000fea0003800000 */
.L_x_93:
        /* <DEDUP_REMOVED lines=10> */
.L_x_96:
[----:B------:R-:W-:Y:S05]  /*3ad0*/  BSYNC B1 ;  /* 0x0000000000017941 */ /* 0x000fea0003800000 */
.L_x_95:
        /* <DEDUP_REMOVED lines=9> */
.L_x_98:
[----:B------:R-:W-:Y:S05]  /*3b70*/  BSYNC B1 ;  /* 0x0000000000017941 */ /* 0x000fea0003800000 */
.L_x_97:
        /* <DEDUP_REMOVED lines=9> */
.L_x_100:
[----:B------:R-:W-:Y:S05]  /*3c10*/  BSYNC B1 ;  /* 0x0000000000017941 */ /* 0x000fea0003800000 */
.L_x_99:
        /* <DEDUP_REMOVED lines=10> */
.L_x_102:
[----:B------:R-:W-:Y:S05]  /*3cc0*/  BSYNC B1 ;  /* 0x0000000000017941 */ /* 0x000fea0003800000 */
.L_x_101:
        /* <DEDUP_REMOVED lines=10> */
.L_x_104:
[----:B------:R-:W-:Y:S05]  /*3d70*/  BSYNC B1 ;  /* 0x0000000000017941 */ /* 0x000fea0003800000 */
.L_x_103:
        /* <DEDUP_REMOVED lines=9> */
.L_x_106:
[----:B------:R-:W-:Y:S05]  /*3e10*/  BSYNC B1 ;  /* 0x0000000000017941 */ /* 0x000fea0003800000 */
.L_x_105:
        /* <DEDUP_REMOVED lines=9> */
.L_x_108:
[----:B------:R-:W-:Y:S05]  /*3eb0*/  BSYNC B1 ;  /* 0x0000000000017941 */ /* 0x000fea0003800000 */
.L_x_107:
        /* <DEDUP_REMOVED lines=10> */
.L_x_110:
[----:B------:R-:W-:Y:S05]  /*3f60*/  BSYNC B1 ;  /* 0x0000000000017941 */ /* 0x000fea0003800000 */
.L_x_109:
        /* <DEDUP_REMOVED lines=10> */
.L_x_112:
[----:B------:R-:W-:Y:S05]  /*4010*/  BSYNC B1 ;  /* 0x0000000000017941 */ /* 0x000fea0003800000 */
.L_x_111:
        /* <DEDUP_REMOVED lines=9> */
.L_x_114:
[----:B------:R-:W-:Y:S05]  /*40b0*/  BSYNC B1 ;  /* 0x0000000000017941 */ /* 0x000fea0003800000 */
.L_x_113:
        /* <DEDUP_REMOVED lines=9> */
.L_x_116:
[----:B------:R-:W-:Y:S05]  /*4150*/  BSYNC B1 ;  /* 0x0000000000017941 */ /* 0x000fea0003800000 */
.L_x_115:
        /* <DEDUP_REMOVED lines=10> */
.L_x_118:
[----:B------:R-:W-:Y:S05]  /*4200*/  BSYNC B1 ;  /* 0x0000000000017941 */ /* 0x000fea0003800000 */
.L_x_117:
        /* <DEDUP_REMOVED lines=10> */
.L_x_120:
[----:B------:R-:W-:Y:S05]  /*42b0*/  BSYNC B1 ;  /* 0x0000000000017941 */ /* 0x000fea0003800000 */
.L_x_119:
        /* <DEDUP_REMOVED lines=9> */
.L_x_122:
[----:B------:R-:W-:Y:S05]  /*4350*/  BSYNC B1 ;  /* 0x0000000000017941 */ /* 0x000fea0003800000 */
.L_x_121:
        /* <DEDUP_REMOVED lines=9> */
.L_x_124:
[----:B------:R-:W-:Y:S05]  /*43f0*/  BSYNC B1 ;  /* 0x0000000000017941 */ /* 0x000fea0003800000 */
.L_x_123:
        /* <DEDUP_REMOVED lines=10> */
.L_x_126:
[----:B------:R-:W-:Y:S05]  /*44a0*/  BSYNC B1 ;  /* 0x0000000000017941 */ /* 0x000fea0003800000 */
.L_x_125:
        /* <DEDUP_REMOVED lines=10> */
.L_x_128:
[----:B------:R-:W-:Y:S05]  /*4550*/  BSYNC B1 ;  /* 0x0000000000017941 */ /* 0x000fea0003800000 */
.L_x_127:
        /* <DEDUP_REMOVED lines=9> */
.L_x_130:
[----:B------:R-:W-:Y:S05]  /*45f0*/  BSYNC B1 ;  /* 0x0000000000017941 */ /* 0x000fea0003800000 */
.L_x_129:
        /* <DEDUP_REMOVED lines=9> */
.L_x_132:
[----:B------:R-:W-:Y:S05]  /*4690*/  BSYNC B1 ;  /* 0x0000000000017941 */ /* 0x000fea0003800000 */
.L_x_131:
        /* <DEDUP_REMOVED lines=10> */
.L_x_134:
[----:B------:R-:W-:Y:S05]  /*4740*/  BSYNC B1 ;  /* 0x0000000000017941 */ /* 0x000fea0003800000 */
.L_x_133:
        /* <DEDUP_REMOVED lines=10> */
.L_x_136:
[----:B------:R-:W-:Y:S05]  /*47f0*/  BSYNC B1 ;  /* 0x0000000000017941 */ /* 0x000fea0003800000 */
.L_x_135:
        /* <DEDUP_REMOVED lines=9> */
.L_x_138:
[----:B------:R-:W-:Y:S05]  /*4890*/  BSYNC B1 ;  /* 0x0000000000017941 */ /* 0x000fea0003800000 */
.L_x_137:
        /* <DEDUP_REMOVED lines=9> */
.L_x_140:
[----:B------:R-:W-:Y:S05]  /*4930*/  BSYNC B1 ;  /* 0x0000000000017941 */ /* 0x000fea0003800000 */
.L_x_139:
        /* <DEDUP_REMOVED lines=10> */
.L_x_142:
[----:B------:R-:W-:Y:S05]  /*49e0*/  BSYNC B1 ;  /* 0x0000000000017941 */ /* 0x000fea0003800000 */
.L_x_141:
        /* <DEDUP_REMOVED lines=10> */
.L_x_144:
[----:B------:R-:W-:Y:S05]  /*4a90*/  BSYNC B1 ;  /* 0x0000000000017941 */ /* 0x000fea0003800000 */
.L_x_143:
        /* <DEDUP_REMOVED lines=9> */
.L_x_146:
[----:B------:R-:W-:Y:S05]  /*4b30*/  BSYNC B1 ;  /* 0x0000000000017941 */ /* 0x000fea0003800000 */
.L_x_145:
        /* <DEDUP_REMOVED lines=9> */
.L_x_148:
[----:B------:R-:W-:Y:S05]  /*4bd0*/  BSYNC B1 ;  /* 0x0000000000017941 */ /* 0x000fea0003800000 */
.L_x_147:
        /* <DEDUP_REMOVED lines=10> */
.L_x_150:
[----:B------:R-:W-:Y:S05]  /*4c80*/  BSYNC B1 ;  /* 0x0000000000017941 */ /* 0x000fea0003800000 */
.L_x_149:
        /* <DEDUP_REMOVED lines=10> */
.L_x_152:
[----:B------:R-:W-:Y:S05]  /*4d30*/  BSYNC B1 ;  /* 0x0000000000017941 */ /* 0x000fea0003800000 */
.L_x_151:
        /* <DEDUP_REMOVED lines=9> */
.L_x_154:
[----:B------:R-:W-:Y:S05]  /*4dd0*/  BSYNC B1 ;  /* 0x0000000000017941 */ /* 0x000fea0003800000 */
.L_x_153:
        /* <DEDUP_REMOVED lines=9> */
.L_x_156:
[----:B------:R-:W-:Y:S05]  /*4e70*/  BSYNC B1 ;  /* 0x0000000000017941 */ /* 0x000fea0003800000 */
.L_x_155:
        /* <DEDUP_REMOVED lines=10> */
.L_x_158:
[----:B------:R-:W-:Y:S05]  /*4f20*/  BSYNC B1 ;  /* 0x0000000000017941 */ /* 0x000fea0003800000 */
.L_x_157:
        /* <DEDUP_REMOVED lines=10> */
.L_x_160:
[----:B------:R-:W-:Y:S05]  /*4fd0*/  BSYNC B1 ;  /* 0x0000000000017941 */ /* 0x000fea0003800000 */
.L_x_159:
        /* <DEDUP_REMOVED lines=9> */
.L_x_162:
[----:B------:R-:W-:Y:S05]  /*5070*/  BSYNC B1 ;  /* 0x0000000000017941 */ /* 0x000fea0003800000 */
.L_x_161:
        /* <DEDUP_REMOVED lines=9> */
.L_x_164:
[----:B------:R-:W-:Y:S05]  /*5110*/  BSYNC B1 ;  /* 0x0000000000017941 */ /* 0x000fea0003800000 */
.L_x_163:
        /* <DEDUP_REMOVED lines=10> */
.L_x_166:
[----:B------:R-:W-:Y:S05]  /*51c0*/  BSYNC B1 ;  /* 0x0000000000017941 */ /* 0x000fea0003800000 */
.L_x_165:
        /* <DEDUP_REMOVED lines=10> */
.L_x_168:
[----:B------:R-:W-:Y:S05]  /*5270*/  BSYNC B1 ;  /* 0x0000000000017941 */ /* 0x000fea0003800000 */
.L_x_167:
        /* <DEDUP_REMOVED lines=9> */
.L_x_170:
[----:B------:R-:W-:Y:S05]  /*5310*/  BSYNC B1 ;  /* 0x0000000000017941 */ /* 0x000fea0003800000 */
.L_x_169:
        /* <DEDUP_REMOVED lines=9> */
.L_x_172:
[----:B------:R-:W-:Y:S05]  /*53b0*/  BSYNC B1 ;  /* 0x0000000000017941 */ /* 0x000fea0003800000 */
.L_x_171:
        /* <DEDUP_REMOVED lines=10> */
.L_x_174:
[----:B------:R-:W-:Y:S05]  /*5460*/  BSYNC B1 ;  /* 0x0000000000017941 */ /* 0x000fea0003800000 */
.L_x_173:
        /* <DEDUP_REMOVED lines=10> */
.L_x_176:
[----:B------:R-:W-:Y:S05]  /*5510*/  BSYNC B1 ;  /* 0x0000000000017941 */ /* 0x000fea0003800000 */
.L_x_175:
        /* <DEDUP_REMOVED lines=9> */
.L_x_178:
[----:B------:R-:W-:Y:S05]  /*55b0*/  BSYNC B1 ;  /* 0x0000000000017941 */ /* 0x000fea0003800000 */
.L_x_177:
        /* <DEDUP_REMOVED lines=9> */
.L_x_180:
[----:B------:R-:W-:Y:S05]  /*5650*/  BSYNC B1 ;  /* 0x0000000000017941 */ /* 0x000fea0003800000 */
.L_x_179:
        /* <DEDUP_REMOVED lines=10> */
.L_x_182:
[----:B------:R-:W-:Y:S05]  /*5700*/  BSYNC B1 ;  /* 0x0000000000017941 */ /* 0x000fea0003800000 */
.L_x_181:
        /* <DEDUP_REMOVED lines=10> */
.L_x_184:
[----:B------:R-:W-:Y:S05]  /*57b0*/  BSYNC B1 ;  /* 0x0000000000017941 */ /* 0x000fea0003800000 */
.L_x_183:
        /* <DEDUP_REMOVED lines=9> */
.L_x_186:
[----:B------:R-:W-:Y:S05]  /*5850*/  BSYNC B1 ;  /* 0x0000000000017941 */ /* 0x000fea0003800000 */
.L_x_185:
        /* <DEDUP_REMOVED lines=9> */
.L_x_188:
[----:B------:R-:W-:Y:S05]  /*58f0*/  BSYNC B1 ;  /* 0x0000000000017941 */ /* 0x000fea0003800000 */
.L_x_187:
        /* <DEDUP_REMOVED lines=10> */
.L_x_190:
[----:B------:R-:W-:Y:S05]  /*59a0*/  BSYNC B1 ;  /* 0x0000000000017941 */ /* 0x000fea0003800000 */
.L_x_189:
        /* <DEDUP_REMOVED lines=10> */
.L_x_192:
[----:B------:R-:W-:Y:S05]  /*5a50*/  BSYNC B1 ;  /* 0x0000000000017941 */ /* 0x000fea0003800000 */
.L_x_191:
        /* <DEDUP_REMOVED lines=9> */
.L_x_194:
[----:B------:R-:W-:Y:S05]  /*5af0*/  BSYNC B1 ;  /* 0x0000000000017941 */ /* 0x000fea0003800000 */
.L_x_193:
        /* <DEDUP_REMOVED lines=9> */
.L_x_196:
[----:B------:R-:W-:Y:S05]  /*5b90*/  BSYNC B1 ;  /* 0x0000000000017941 */ /* 0x000fea0003800000 */
.L_x_195:
        /* <DEDUP_REMOVED lines=10> */
.L_x_198:
[----:B------:R-:W-:Y:S05]  /*5c40*/  BSYNC B1 ;  /* 0x0000000000017941 */ /* 0x000fea0003800000 */
.L_x_197:
        /* <DEDUP_REMOVED lines=10> */
.L_x_200:
[----:B------:R-:W-:Y:S05]  /*5cf0*/  BSYNC B1 ;  /* 0x0000000000017941 */ /* 0x000fea0003800000 */
.L_x_199:
        /* <DEDUP_REMOVED lines=9> */
.L_x_202:
[----:B------:R-:W-:Y:S05]  /*5d90*/  BSYNC B1 ;  /* 0x0000000000017941 */ /* 0x000fea0003800000 */
.L_x_201:
        /* <DEDUP_REMOVED lines=9> */
.L_x_204:
[----:B------:R-:W-:Y:S05]  /*5e30*/  BSYNC B1 ;  /* 0x0000000000017941 */ /* 0x000fea0003800000 */
.L_x_203:
        /* <DEDUP_REMOVED lines=10> */
.L_x_206:
[----:B------:R-:W-:Y:S05]  /*5ee0*/  BSYNC B1 ;  /* 0x0000000000017941 */ /* 0x000fea0003800000 */
.L_x_205:
        /* <DEDUP_REMOVED lines=10> */
.L_x_208:
[----:B------:R-:W-:Y:S05]  /*5f90*/  BSYNC B1 ;  /* 0x0000000000017941 */ /* 0x000fea0003800000 */
.L_x_207:
        /* <DEDUP_REMOVED lines=9> */
.L_x_210:
[----:B------:R-:W-:Y:S05]  /*6030*/  BSYNC B1 ;  /* 0x0000000000017941 */ /* 0x000fea0003800000 */
.L_x_209:
        /* <DEDUP_REMOVED lines=9> */
.L_x_212:
[----:B------:R-:W-:Y:S05]  /*60d0*/  BSYNC B1 ;  /* 0x0000000000017941 */ /* 0x000fea0003800000 */
.L_x_211:
        /* <DEDUP_REMOVED lines=10> */
.L_x_214:
[----:B------:R-:W-:Y:S05]  /*6180*/  BSYNC B1 ;  /* 0x0000000000017941 */ /* 0x000fea0003800000 */
.L_x_213:
        /* <DEDUP_REMOVED lines=10> */
.L_x_216:
[----:B------:R-:W-:Y:S05]  /*6230*/  BSYNC B1 ;  /* 0x0000000000017941 */ /* 0x000fea0003800000 */
.L_x_215:
        /* <DEDUP_REMOVED lines=9> */
.L_x_218:
[----:B------:R-:W-:Y:S05]  /*62d0*/  BSYNC B1 ;  /* 0x0000000000017941 */ /* 0x000fea0003800000 */
.L_x_217:
        /* <DEDUP_REMOVED lines=9> */
.L_x_220:
[----:B------:R-:W-:Y:S05]  /*6370*/  BSYNC B1 ;  /* 0x0000000000017941 */ /* 0x000fea0003800000 */
.L_x_219:
        /* <DEDUP_REMOVED lines=10> */
.L_x_222:
[----:B------:R-:W-:Y:S05]  /*6420*/  BSYNC B1 ;  /* 0x0000000000017941 */ /* 0x000fea0003800000 */
.L_x_221:
        /* <DEDUP_REMOVED lines=10> */
.L_x_224:
[----:B------:R-:W-:Y:S05]  /*64d0*/  BSYNC B1 ;  /* 0x0000000000017941 */ /* 0x000fea0003800000 */
.L_x_223:
        /* <DEDUP_REMOVED lines=9> */
.L_x_226:
[----:B------:R-:W-:Y:S05]  /*6570*/  BSYNC B1 ;  /* 0x0000000000017941 */ /* 0x000fea0003800000 */
.L_x_225:
        /* <DEDUP_REMOVED lines=9> */
.L_x_228:
[----:B------:R-:W-:Y:S05]  /*6610*/  BSYNC B1 ;  /* 0x0000000000017941 */ /* 0x000fea0003800000 */
.L_x_227:
        /* <DEDUP_REMOVED lines=10> */
.L_x_230:
[----:B------:R-:W-:Y:S05]  /*66c0*/  BSYNC B1 ;  /* 0x0000000000017941 */ /* 0x000fea0003800000 */
.L_x_229:
        /* <DEDUP_REMOVED lines=10> */
.L_x_232:
[----:B------:R-:W-:Y:S05]  /*6770*/  BSYNC B1 ;  /* 0x0000000000017941 */ /* 0x000fea0003800000 */
.L_x_231:
        /* <DEDUP_REMOVED lines=9> */
.L_x_234:
[----:B------:R-:W-:Y:S05]  /*6810*/  BSYNC B1 ;  /* 0x0000000000017941 */ /* 0x000fea0003800000 */
.L_x_233:
        /* <DEDUP_REMOVED lines=9> */
.L_x_236:
[----:B------:R-:W-:Y:S05]  /*68b0*/  BSYNC B1 ;  /* 0x0000000000017941 */ /* 0x000fea0003800000 */
.L_x_235:
        /* <DEDUP_REMOVED lines=10> */
.L_x_238:
[----:B------:R-:W-:Y:S05]  /*6960*/  BSYNC B1 ;  /* 0x0000000000017941 */ /* 0x000fea0003800000 */
.L_x_237:
        /* <DEDUP_REMOVED lines=10> */
.L_x_240:
[----:B------:R-:W-:Y:S05]  /*6a10*/  BSYNC B1 ;  /* 0x0000000000017941 */ /* 0x000fea0003800000 */
.L_x_239:
        /* <DEDUP_REMOVED lines=9> */
.L_x_242:
[----:B------:R-:W-:Y:S05]  /*6ab0*/  BSYNC B1 ;  /* 0x0000000000017941 */ /* 0x000fea0003800000 */
.L_x_241:
        /* <DEDUP_REMOVED lines=9> */
.L_x_244:
[----:B------:R-:W-:Y:S05]  /*6b50*/  BSYNC B1 ;  /* 0x0000000000017941 */ /* 0x000fea0003800000 */
.L_x_243:
        /* <DEDUP_REMOVED lines=10> */
.L_x_246:
[----:B------:R-:W-:Y:S05]  /*6c00*/  BSYNC B1 ;  /* 0x0000000000017941 */ /* 0x000fea0003800000 */
.L_x_245:
        /* <DEDUP_REMOVED lines=10> */
.L_x_248:
[----:B------:R-:W-:Y:S05]  /*6cb0*/  BSYNC B1 ;  /* 0x0000000000017941 */ /* 0x000fea0003800000 */
.L_x_247:
        /* <DEDUP_REMOVED lines=9> */
.L_x_250:
[----:B------:R-:W-:Y:S05]  /*6d50*/  BSYNC B1 ;  /* 0x0000000000017941 */ /* 0x000fea0003800000 */
.L_x_249:
        /* <DEDUP_REMOVED lines=9> */
.L_x_252:
[----:B------:R-:W-:Y:S05]  /*6df0*/  BSYNC B1 ;  /* 0x0000000000017941 */ /* 0x000fea0003800000 */
.L_x_251:
        /* <DEDUP_REMOVED lines=10> */
.L_x_254:
[----:B------:R-:W-:Y:S05]  /*6ea0*/  BSYNC B1 ;  /* 0x0000000000017941 */ /* 0x000fea0003800000 */
.L_x_253:
        /* <DEDUP_REMOVED lines=10> */
.L_x_256:
[----:B------:R-:W-:Y:S05]  /*6f50*/  BSYNC B1 ;  /* 0x0000000000017941 */ /* 0x000fea0003800000 */
.L_x_255:
        /* <DEDUP_REMOVED lines=9> */
.L_x_258:
[----:B------:R-:W-:Y:S05]  /*6ff0*/  BSYNC B1 ;  /* 0x0000000000017941 */ /* 0x000fea0003800000 */
.L_x_257:
        /* <DEDUP_REMOVED lines=9> */
.L_x_260:
[----:B------:R-:W-:Y:S05]  /*7090*/  BSYNC B1 ;  /* 0x0000000000017941 */ /* 0x000fea0003800000 */
.L_x_259:
        /* <DEDUP_REMOVED lines=10> */
.L_x_262:
[----:B------:R-:W-:Y:S05]  /*7140*/  BSYNC B1 ;  /* 0x0000000000017941 */ /* 0x000fea0003800000 */
.L_x_261:
        /* <DEDUP_REMOVED lines=10> */
.L_x_264:
[----:B------:R-:W-:Y:S05]  /*71f0*/  BSYNC B1 ;  /* 0x0000000000017941 */ /* 0x000fea0003800000 */
.L_x_263:
        /* <DEDUP_REMOVED lines=9> */
.L_x_266:
[----:B------:R-:W-:Y:S05]  /*7290*/  BSYNC B1 ;  /* 0x0000000000017941 */ /* 0x000fea0003800000 */
.L_x_265:
        /* <DEDUP_REMOVED lines=9> */
.L_x_268:
[----:B------:R-:W-:Y:S05]  /*7330*/  BSYNC B1 ;  /* 0x0000000000017941 */ /* 0x000fea0003800000 */
.L_x_267:
        /* <DEDUP_REMOVED lines=10> */
.L_x_270:
[----:B------:R-:W-:Y:S05]  /*73e0*/  BSYNC B1 ;  /* 0x0000000000017941 */ /* 0x000fea0003800000 */
.L_x_269:
        /* <DEDUP_REMOVED lines=10> */
.L_x_272:
[----:B------:R-:W-:Y:S05]  /*7490*/  BSYNC B1 ;  /* 0x0000000000017941 */ /* 0x000fea0003800000 */
.L_x_271:
        /* <DEDUP_REMOVED lines=9> */
.L_x_274:
[----:B------:R-:W-:Y:S05]  /*7530*/  BSYNC B1 ;  /* 0x0000000000017941 */ /* 0x000fea0003800000 */
.L_x_273:
        /* <DEDUP_REMOVED lines=9> */
.L_x_276:
[----:B------:R-:W-:Y:S05]  /*75d0*/  BSYNC B1 ;  /* 0x0000000000017941 */ /* 0x000fea0003800000 */
.L_x_275:
        /* <DEDUP_REMOVED lines=10> */
.L_x_278:
[----:B------:R-:W-:Y:S05]  /*7680*/  BSYNC B1 ;  /* 0x0000000000017941 */ /* 0x000fea0003800000 */
.L_x_277:
        /* <DEDUP_REMOVED lines=10> */
.L_x_280:
[----:B------:R-:W-:Y:S05]  /*7730*/  BSYNC B1 ;  /* 0x0000000000017941 */ /* 0x000fea0003800000 */
.L_x_279:
        /* <DEDUP_REMOVED lines=9> */
.L_x_282:
[----:B------:R-:W-:Y:S05]  /*77d0*/  BSYNC B1 ;  /* 0x0000000000017941 */ /* 0x000fea0003800000 */
.L_x_281:
[----:B-----5:R-:W-:Y:S01]  /*77e0*/  LOP3.LUT R3, R18, 0xffffe000, RZ, 0xc0, !PT ;  /* 0xffffe00012037812 */ /* 0x020fe200078ec0ff */
[----:B0-----:R-:W-:Y:S01]  /*77f0*/  @P1 IMAD.MOV.U32 R4, RZ, RZ, R10 ;  /* 0x000000ffff041224 */ /* 0x001fe200078e000a */
[----:B------:R-:W-:Y:S01]  /*7800*/  ISETP.GT.AND P0, PT, R2, 0x8, P0 ;  /* 0x000000080200780c */ /* 0x000fe20000704270 */
[----:B------:R-:W-:Y:S01]  /*7810*/  @P1 IMAD.MOV.U32 R5, RZ, RZ, R11 ;  /* 0x000000ffff051224 */ /* 0x000fe200078e000b */
[----:B------:R-:W-:Y:S01]  /*7820*/  BSSY B1, `(.L_x_283) ;  /* 0x0000007000017945 */ /* 0x000fe20003800000 */
[----:B------:R-:W-:-:S04]  /*7830*/  FMUL R3, R3, R22 ;  /* 0x0000001603037220 */ /* 0x000fc80000400000 */
[----:B------:R-:W-:-:S05]  /*7840*/  FFMA R3, R150, R23, R3 ;  /* 0x0000001796037223 */ /* 0x000fca0000000003 */
[----:B------:R-:W-:-:S05]  /*7850*/  F2FP.TF32.F32.PACK_B R3, R3 ;  /* 0x00000003ff03723e */ /* 0x000fca00024050ff */
[----:B------:R0:W-:Y:S01]  /*7860*/  @P1 STG.E desc[UR50][R4.64+0x3e0], R3 ;  /* 0x0003e00304001986 */ /* 0x0001e2000c101932 */
[----:B------:R-:W-:Y:S05]  /*7870*/  @!P0 BRA `(.L_x_284) ;  /* 0x0000000000048947 */ /* 0x000fea0003800000 */
[----:B------:R0:W5:Y:S02]  /*7880*/  LDG.E.LTC128B R18, desc[UR50][R8.64+0x3e4] ;  /* 0x0003e43208127981 */ /* 0x000164000c1e1920 */
.L_x_284:
[----:B------:R-:W-:Y:S05]  /*7890*/  BSYNC B1 ;  /* 0x0000000000017941 */ /* 0x000fea0003800000 */
.L_x_283:
[----:B------:R-:W-:Y:S05]  /*78a0*/  @!P0 BRA `(.L_x_285) ;  /* 0x0000002400508947 */ /* 0x000fea0003800000 */
[----:B0----5:R-:W-:-:S05]  /*78b0*/  LOP3.LUT R3, R18, 0xffffe000, RZ, 0xc0, !PT ;  /* 0xffffe00012037812 */ /* 0x021fca00078ec0ff */
[----:B------:R-:W-:-:S04]  /*78c0*/  FMUL R0, R3, R22 ;  /* 0x0000001603007220 */ /* 0x000fc80000400000 */
[----:B------:R-:W-:-:S05]  /*78d0*/  FFMA R151, R151, R23, R0 ;  /* 0x0000001797977223 */ /* 0x000fca0000000000 */
[----:B------:R-:W-:-:S05]  /*78e0*/  F2FP.TF32.F32.PACK_B R151, R151 ;  /* 0x00000097ff97723e */ /* 0x000fca00024050ff */
[----:B------:R0:W-:Y:S01]  /*78f0*/  STG.E desc[UR50][R10.64+0x3e4], R151 ;  /* 0x0003e4970a007986 */ /* 0x0001e2000c101932 */
[----:B------:R-:W-:Y:S05]  /*7900*/  BRA `(.L_x_285) ;  /* 0x0000002400387947 */ /* 0x000fea0003800000 */
.L_x_32:
[----:B------:R-:W-:Y:S01]  /*7910*/  ULDC.64 UR4, c[0x0][0x5c0] ;  /* 0x0001700000047ab9 */ /* 0x000fe20000000a00 */
[----:B------:R-:W-:Y:S01]  /*7920*/  ISETP.GT.AND P1, PT, R0, 0x1, PT ;  /* 0x000000010000780c */ /* 0x000fe20003f24270 */
[-C--:B------:R-:W-:Y:S01]  /*7930*/  FMUL R3, R24, R23.reuse ;  /* 0x0000001718037220 */ /* 0x080fe20000400000 */
[----:B------:R-:W-:Y:S01]  /*7940*/  LEA R4, P0, R170, UR4, 0x2 ;  /* 0x00000004aa047c11 */ /* 0x000fe2000f8010ff */
[-C--:B------:R-:W-:Y:S01]  /*7950*/  FMUL R25, R25, R23.reuse ;  /* 0x0000001719197220 */ /* 0x080fe20000400000 */
[----:B------:R-:W-:Y:S01]  /*7960*/  ISETP.GT.AND P3, PT, R2, RZ, P1 ;  /* 0x000000ff0200720c */ /* 0x000fe20000f64270 */
[----:B------:R-:W-:Y:S01]  /*7970*/  FMUL R9, R26, R23 ;  /* 0x000000171a097220 */ /* 0x000fe20000400000 */
[----:B------:R-:W-:Y:S01]  /*7980*/  F2FP.TF32.F32.PACK_B R3, R3 ;  /* 0x00000003ff03723e */ /* 0x000fe200024050ff */
[-C--:B------:R-:W-:Y:S01]  /*7990*/  FMUL R27, R27, R23.reuse ;  /* 0x000000171b1b7220 */ /* 0x080fe20000400000 */
[----:B------:R-:W-:Y:S01]  /*79a0*/  LEA.HI.X R5, R170, UR5, R175, 0x2, P0 ;  /* 0x00000005aa057c11 */ /* 0x000fe200080f14af */
[-C--:B------:R-:W-:Y:S01]  /*79b0*/  FMUL R29, R29, R23.reuse ;  /* 0x000000171d1d7220 */ /* 0x080fe20000400000 */
[----:B------:R-:W-:Y:S01]  /*79c0*/  ISETP.GT.AND P2, PT, R2, 0x8, P2 ;  /* 0x000000080200780c */ /* 0x000fe20001744270 */
[-C--:B------:R-:W-:Y:S01]  /*79d0*/  FMUL R31, R31, R23.reuse ;  /* 0x000000171f1f7220 */ /* 0x080fe20000400000 */
[----:B------:R-:W-:Y:S01]  /*79e0*/  ISETP.GT.AND P0, PT, R0, 0x8, PT ;  /* 0x000000080000780c */ /* 0x000fe20003f04270 */
[----:B------:R0:W-:Y:S01]  /*79f0*/  @P4 STG.E desc[UR50][R4.64], R3 ;  /* 0x0000000304004986 */ /* 0x0001e2000c101932 */
[C---:B------:R-:W-:Y:S01]  /*7a00*/  SHF.L.U64.HI R11, R10.reuse, 0x5, R11 ;  /* 0x000000050a0b7819 */ /* 0x040fe2000001020b */
[-C--:B------:R-:W-:Y:S01]  /*7a10*/  FMUL R33, R33, R23.reuse ;  /* 0x0000001721217220 */ /* 0x080fe20000400000 */
[----:B------:R-:W-:Y:S01]  /*7a20*/  LEA R6, P4, R10, R4, 0x5 ;  /* 0x000000040a067211 */ /* 0x000fe200078828ff */
[----:B------:R-:W-:Y:S01]  /*7a30*/  FMUL R35, R35, R23 ;  /* 0x0000001723237220 */ /* 0x000fe20000400000 */
[----:B------:R-:W-:Y:S01]  /*7a40*/  F2FP.TF32.F32.PACK_B R25, R25 ;  /* 0x00000019ff19723e */ /* 0x000fe200024050ff */
[----:B------:R-:W-:Y:S01]  /*7a50*/  FMUL R37, R37, R23 ;  /* 0x0000001725257220 */ /* 0x000fe20000400000 */
[C---:B------:R-:W-:Y:S01]  /*7a60*/  ISETP.GT.AND P1, PT, R2.reuse, 0x8, P1 ;  /* 0x000000080200780c */ /* 0x040fe20000f24270 */
[----:B------:R-:W-:Y:S01]  /*7a70*/  IMAD.X R7, R11, 0x1, R5, P4 ;  /* 0x000000010b077824 */ /* 0x000fe200020e0605 */
[----:B------:R-:W-:Y:S01]  /*7a80*/  ISETP.GT.AND P5, PT, R2, RZ, P0 ;  /* 0x000000ff0200720c */ /* 0x000fe200007a4270 */
[----:B------:R-:W-:Y:S01]  /*7a90*/  @P3 STG.E desc[UR50][R4.64+0x4], R25 ;  /* 0x0000041904003986 */ /* 0x000fe2000c101932 */
[----:B------:R-:W-:Y:S01]  /*7aa0*/  F2FP.TF32.F32.PACK_B R9, R9 ;  /* 0x00000009ff09723e */ /* 0x000fe200024050ff */
[-C--:B0-----:R-:W-:Y:S01]  /*7ab0*/  FMUL R3, R28, R23.reuse ;  /* 0x000000171c037220 */ /* 0x081fe20000400000 */
[----:B------:R-:W-:Y:S01]  /*7ac0*/  ISETP.GT.AND P3, PT, R0, 0x9, PT ;  /* 0x000000090000780c */ /* 0x000fe20003f64270 */
[----:B------:R-:W-:Y:S01]  /*7ad0*/  FMUL R11, R30, R23 ;  /* 0x000000171e0b7220 */ /* 0x000fe20000400000 */
[----:B------:R-:W-:Y:S01]  /*7ae0*/  F2FP.TF32.F32.PACK_B R27, R27 ;  /* 0x0000001bff1b723e */ /* 0x000fe200024050ff */
[----:B------:R0:W-:Y:S01]  /*7af0*/  @P2 STG.E desc[UR50][R6.64], R9 ;  /* 0x0000000906002986 */ /* 0x0001e2000c101932 */
[----:B------:R-:W-:Y:S01]  /*7b00*/  F2FP.TF32.F32.PACK_B R3, R3 ;  /* 0x00000003ff03723e */ /* 0x000fe200024050ff */
[-C--:B------:R-:W-:Y:S01]  /*7b10*/  FMUL R39, R39, R23.reuse ;  /* 0x0000001727277220 */ /* 0x080fe20000400000 */
[C---:B------:R-:W-:Y:S01]  /*7b20*/  ISETP.GT.AND P4, PT, R2.reuse, RZ, P3 ;  /* 0x000000ff0200720c */ /* 0x040fe20001f84270 */
[----:B------:R-:W-:Y:S01]  /*7b30*/  @P1 STG.E desc[UR50][R6.64+0x4], R27 ;  /* 0x0000041b06001986 */ /* 0x000fe2000c101932 */
[----:B------:R-:W-:Y:S01]  /*7b40*/  ISETP.GT.AND P2, PT, R2, 0x8, P0 ;  /* 0x000000080200780c */ /* 0x000fe20000744270 */
[-C--:B------:R-:W-:Y:S01]  /*7b50*/  FMUL R41, R41, R23.reuse ;  /* 0x0000001729297220 */ /* 0x080fe20000400000 */
[----:B------:R-:W-:Y:S01]  /*7b60*/  ISETP.GT.AND P0, PT, R0, 0x10, PT ;  /* 0x000000100000780c */ /* 0x000fe20003f04270 */
[----:B------:R1:W-:Y:S01]  /*7b70*/  @P5 STG.E desc[UR50][R4.64+0x20], R3 ;  /* 0x0000200304005986 */ /* 0x0003e2000c101932 */
[C---:B------:R-:W-:Y:S01]  /*7b80*/  ISETP.GT.AND P3, PT, R2.reuse, 0x8, P3 ;  /* 0x000000080200780c */ /* 0x040fe20001f64270 */
[-C--:B------:R-:W-:Y:S01]  /*7b90*/  FMUL R43, R43, R23.reuse ;  /* 0x000000172b2b7220 */ /* 0x080fe20000400000 */
[----:B------:R-:W-:Y:S01]  /*7ba0*/  ISETP.GT.AND P5, PT, R2, RZ, P0 ;  /* 0x000000ff0200720c */ /* 0x000fe200007a4270 */
[----:B0-----:R-:W-:Y:S01]  /*7bb0*/  FMUL R9, R34, R23 ;  /* 0x0000001722097220 */ /* 0x001fe20000400000 */
[----:B------:R-:W-:Y:S01]  /*7bc0*/  F2FP.TF32.F32.PACK_B R29, R29 ;  /* 0x0000001dff1d723e */ /* 0x000fe200024050ff */
[----:B------:R-:W-:Y:S01]  /*7bd0*/  FMUL R45, R45, R23 ;  /* 0x000000172d2d7220 */ /* 0x000fe20000400000 */
[----:B------:R-:W-:Y:S01]  /*7be0*/  F2FP.TF32.F32.PACK_B R11, R11 ;  /* 0x0000000bff0b723e */ /* 0x000fe200024050ff */
[----:B------:R-:W-:Y:S01]  /*7bf0*/  FMUL R47, R47, R23 ;  /* 0x000000172f2f7220 */ /* 0x000fe20000400000 */
[----:B------:R-:W-:Y:S01]  /*7c00*/  ISETP.GT.AND P1, PT, R0, 0x11, PT ;  /* 0x000000110000780c */ /* 0x000fe20003f24270 */
[----:B------:R-:W-:Y:S01]  /*7c10*/  @P4 STG.E desc[UR50][R4.64+0x24], R29 ;  /* 0x0000241d04004986 */ /* 0x000fe2000c101932 */
[----:B------:R-:W-:Y:S01]  /*7c20*/  F2FP.TF32.F32.PACK_B R31, R31 ;  /* 0x0000001fff1f723e */ /* 0x000fe200024050ff */
[-C--:B-1----:R-:W-:Y:S01]  /*7c30*/  FMUL R3, R32, R23.reuse ;  /* 0x0000001720037220 */ /* 0x082fe20000400000 */
[C---:B------:R-:W-:Y:S01]  /*7c40*/  ISETP.GT.AND P4, PT, R2.reuse, RZ, P1 ;  /* 0x000000ff0200720c */ /* 0x040fe20000f84270 */
[----:B------:R0:W-:Y:S01]  /*7c50*/  @P2 STG.E desc[UR50][R6.64+0x20], R11 ;  /* 0x0000200b06002986 */ /* 0x0001e2000c101932 */
[----:B------:R-:W-:Y:S01]  /*7c60*/  ISETP.GT.AND P2, PT, R2, 0x8, P0 ;  /* 0x000000080200780c */ /* 0x000fe20000744270 */
[----:B------:R-:W-:Y:S01]  /*7c70*/  FMUL R49, R49, R23 ;  /* 0x0000001731317220 */ /* 0x000fe20000400000 */
[----:B------:R-:W-:Y:S01]  /*7c80*/  F2FP.TF32.F32.PACK_B R3, R3 ;  /* 0x00000003ff03723e */ /* 0x000fe200024050ff */
[----:B------:R-:W-:Y:S01]  /*7c90*/  @P3 STG.E desc[UR50][R6.64+0x24], R31 ;  /* 0x0000241f06003986 */ /* 0x000fe2000c101932 */
[----:B------:R-:W-:Y:S01]  /*7ca0*/  ISETP.GT.AND P0, PT, R0, 0x18, PT ;  /* 0x000000180000780c */ /* 0x000fe20003f04270 */
[-C--:B------:R-:W-:Y:S01]  /*7cb0*/  FMUL R51, R51, R23.reuse ;  /* 0x0000001733337220 */ /* 0x080fe20000400000 */
[C---:B------:R-:W-:Y:S01]  /*7cc0*/  ISETP.GT.AND P3, PT, R2.reuse, 0x8, P1 ;  /* 0x000000080200780c */ /* 0x040fe20000f64270 */
[----:B------:R1:W-:Y:S01]  /*7cd0*/  @P5 STG.E desc[UR50][R4.64+0x40], R3 ;  /* 0x0000400304005986 */ /* 0x0003e2000c101932 */
[----:B------:R-:W-:Y:S01]  /*7ce0*/  ISETP.GT.AND P5, PT, R2, RZ, P0 ;  /* 0x000000ff0200720c */ /* 0x000fe200007a4270 */
[----:B------:R-:W-:Y:S01]  /*7cf0*/  FMUL R53, R53, R23 ;  /* 0x0000001735357220 */ /* 0x000fe20000400000 */
[----:B------:R-:W-:Y:S01]  /*7d00*/  F2FP.TF32.F32.PACK_B R33, R33 ;  /* 0x00000021ff21723e */ /* 0x000fe200024050ff */
[----:B0-----:R-:W-:Y:S01]  /*7d10*/  FMUL R11, R38, R23 ;  /* 0x00000017260b7220 */ /* 0x001fe20000400000 */
[----:B------:R-:W-:Y:S01]  /*7d20*/  F2FP.TF32.F32.PACK_B R9, R9 ;  /* 0x00000009ff09723e */ /* 0x000fe200024050ff */
[----:B------:R-:W-:Y:S01]  /*7d30*/  FMUL R55, R55, R23 ;  /* 0x0000001737377220 */ /* 0x000fe20000400000 */
[----:B------:R-:W-:Y:S01]  /*7d40*/  ISETP.GT.AND P1, PT, R0, 0x19, PT ;  /* 0x000000190000780c */ /* 0x000fe20003f24270 */
[----:B------:R-:W-:Y:S01]  /*7d50*/  @P4 STG.E desc[UR50][R4.64+0x44], R33 ;  /* 0x0000442104004986 */ /* 0x000fe2000c101932 */
[----:B------:R-:W-:Y:S01]  /*7d60*/  F2FP.TF32.F32.PACK_B R35, R35 ;  /* 0x00000023ff23723e */ /* 0x000fe200024050ff */
[-C--:B------:R-:W-:Y:S01]  /*7d70*/  FMUL R57, R57, R23.reuse ;  /* 0x0000001739397220 */ /* 0x080fe20000400000 */
[----:B------:R-:W-:Y:S01]  /*7d80*/  ISETP.GT.AND P4, PT, R2, RZ, P1 ;  /* 0x000000ff0200720c */ /* 0x000fe20000f84270 */
[-C--:B-1----:R-:W-:Y:S01]  /*7d90*/  FMUL R3, R36, R23.reuse ;  /* 0x0000001724037220 */ /* 0x082fe20000400000 */
[----:B------:R0:W-:Y:S01]  /*7da0*/  @P2 STG.E desc[UR50][R6.64+0x40], R9 ;  /* 0x0000400906002986 */ /* 0x0001e2000c101932 */
[----:B------:R-:W-:Y:S01]  /*7db0*/  ISETP.GT.AND P2, PT, R2, 0x8, P0 ;  /* 0x000000080200780c */ /* 0x000fe20000744270 */
[----:B------:R-:W-:Y:S01]  /*7dc0*/  FMUL R59, R59, R23 ;  /* 0x000000173b3b7220 */ /* 0x000fe20000400000 */
[----:B------:R-:W-:Y:S01]  /*7dd0*/  ISETP.GT.AND P0, PT, R0, 0x20, PT ;  /* 0x000000200000780c */ /* 0x000fe20003f04270 */
[----:B------:R-:W-:Y:S01]  /*7de0*/  @P3 STG.E desc[UR50][R6.64+0x44], R35 ;  /* 0x0000442306003986 */ /* 0x000fe2000c101932 */
[----:B------:R-:W-:Y:S01]  /*7df0*/  F2FP.TF32.F32.PACK_B R3, R3 ;  /* 0x00000003ff03723e */ /* 0x000fe200024050ff */
[-C--:B------:R-:W-:Y:S01]  /*7e00*/  FMUL R61, R61, R23.reuse ;  /* 0x000000173d3d7220 */ /* 0x080fe20000400000 */
[C---:B------:R-:W-:Y:S01]  /*7e10*/  ISETP.GT.AND P3, PT, R2.reuse, 0x8, P1 ;  /* 0x000000080200780c */ /* 0x040fe20000f64270 */
[----:B------:R-:W-:Y:S01]  /*7e20*/  FMUL R63, R63, R23 ;  /* 0x000000173f3f7220 */ /* 0x000fe20000400000 */
[----:B------:R-:W-:Y:S01]  /*7e30*/  F2FP.TF32.F32.PACK_B R37, R37 ;  /* 0x00000025ff25723e */ /* 0x000fe200024050ff */
[----:B------:R1:W-:Y:S01]  /*7e40*/  @P5 STG.E desc[UR50][R4.64+0x60], R3 ;  /* 0x0000600304005986 */ /* 0x0003e2000c101932 */
[----:B------:R-:W-:Y:S01]  /*7e50*/  ISETP.GT.AND P5, PT, R2, RZ, P0 ;  /* 0x000000ff0200720c */ /* 0x000fe200007a4270 */
[----:B0-----:R-:W-:Y:S01]  /*7e60*/  FMUL R9, R42, R23 ;  /* 0x000000172a097220 */ /* 0x001fe20000400000 */
[----:B------:R-:W-:Y:S01]  /*7e70*/  F2FP.TF32.F32.PACK_B R11, R11 ;  /* 0x0000000bff0b723e */ /* 0x000fe200024050ff */
[----:B------:R-:W-:Y:S01]  /*7e80*/  @P4 STG.E desc[UR50][R4.64+0x64], R37 ;  /* 0x0000642504004986 */ /* 0x000fe2000c101932 */
[----:B------:R-:W-:Y:S01]  /*7e90*/  ISETP.GT.AND P1, PT, R0, 0x21, PT ;  /* 0x000000210000780c */ /* 0x000fe20003f24270 */
[----:B------:R-:W-:Y:S01]  /*7ea0*/  FMUL R65, R65, R23 ;  /* 0x0000001741417220 */ /* 0x000fe20000400000 */
[----:B------:R-:W-:Y:S01]  /*7eb0*/  F2FP.TF32.F32.PACK_B R39, R39 ;  /* 0x00000027ff27723e */ /* 0x000fe200024050ff */
[----:B------:R0:W-:Y:S01]  /*7ec0*/  @P2 STG.E desc[UR50][R6.64+0x60], R11 ;  /* 0x0000600b06002986 */ /* 0x0001e2000c101932 */
[C---:B------:R-:W-:Y:S01]  /*7ed0*/  ISETP.GT.AND P4, PT, R2.reuse, RZ, P1 ;  /* 0x000000ff0200720c */ /* 0x040fe20000f84270 */
[-C--:B------:R-:W-:Y:S01]  /*7ee0*/  FMUL R67, R67, R23.reuse ;  /* 0x0000001743437220 */ /* 0x080fe20000400000 */
[----:B------:R-:W-:Y:S01]  /*7ef0*/  ISETP.GT.AND P2, PT, R2, 0x8, P0 ;  /* 0x000000080200780c */ /* 0x000fe20000744270 */
[-C--:B-1----:R-:W-:Y:S01]  /*7f00*/  FMUL R3, R40, R23.reuse ;  /* 0x0000001728037220 */ /* 0x082fe20000400000 */
[----:B------:R-:W-:Y:S01]  /*7f10*/  ISETP.GT.AND P0, PT, R0, 0x28, PT ;  /* 0x000000280000780c */ /* 0x000fe20003f04270 */
[----:B------:R-:W-:Y:S01]  /*7f20*/  @P3 STG.E desc[UR50][R6.64+0x64], R39 ;  /* 0x0000642706003986 */ /* 0x000fe2000c101932 */
[----:B------:R-:W-:Y:S01]  /*7f30*/  ISETP.GT.AND P3, PT, R2, 0x8, P1 ;  /* 0x000000080200780c */ /* 0x000fe20000f64270 */
[----:B------:R-:W-:Y:S01]  /*7f40*/  FMUL R69, R69, R23 ;  /* 0x0000001745457220 */ /* 0x000fe20000400000 */
[----:B------:R-:W-:Y:S01]  /*7f50*/  F2FP.TF32.F32.PACK_B R3, R3 ;  /* 0x00000003ff03723e */ /* 0x000fe200024050ff */
[----:B------:R-:W-:Y:S01]  /*7f60*/  FMUL R71, R71, R23 ;  /* 0x0000001747477220 */ /* 0x000fe20000400000 */
[----:B------:R-:W-:Y:S01]  /*7f70*/  F2FP.TF32.F32.PACK_B R41, R41 ;  /* 0x00000029ff29723e */ /* 0x000fe200024050ff */
[----:B0-----:R-:W-:Y:S01]  /*7f80*/  FMUL R11, R46, R23 ;  /* 0x000000172e0b7220 */ /* 0x001fe20000400000 */
[----:B------:R-:W-:Y:S01]  /*7f90*/  F2FP.TF32.F32.PACK_B R9, R9 ;  /* 0x00000009ff09723e */ /* 0x000fe200024050ff */
[----:B------:R0:W-:Y:S01]  /*7fa0*/  @P5 STG.E desc[UR50][R4.64+0x80], R3 ;  /* 0x0000800304005986 */ /* 0x0001e2000c101932 */
[----:B------:R-:W-:Y:S01]  /*7fb0*/  ISETP.GT.AND P5, PT, R2, RZ, P0 ;  /* 0x000000ff0200720c */ /* 0x000fe200007a4270 */
[----:B------:R-:W-:Y:S01]  /*7fc0*/  FMUL R73, R73, R23 ;  /* 0x0000001749497220 */ /* 0x000fe20000400000 */
[----:B------:R-:W-:Y:S01]  /*7fd0*/  ISETP.GT.AND P1, PT, R0, 0x29, PT ;  /* 0x000000290000780c */ /* 0x000fe20003f24270 */
[----:B------:R-:W-:Y:S01]  /*7fe0*/  @P4 STG.E desc[UR50][R4.64+0x84], R41 ;  /* 0x0000842904004986 */ /* 0x000fe2000c101932 */
[----:B------:R-:W-:Y:S01]  /*7ff0*/  F2FP.TF32.F32.PACK_B R43, R43 ;  /* 0x0000002bff2b723e */ /* 0x000fe200024050ff */
[-C--:B------:R-:W-:Y:S01]  /*8000*/  FMUL R75, R75, R23.reuse ;  /* 0x000000174b4b7220 */ /* 0x080fe20000400000 */
[C---:B------:R-:W-:Y:S01]  /*8010*/  ISETP.GT.AND P4, PT, R2.reuse, RZ, P1 ;  /* 0x000000ff0200720c */ /* 0x040fe20000f84270 */
[----:B------:R1:W-:Y:S01]  /*8020*/  @P2 STG.E desc[UR50][R6.64+0x80], R9 ;  /* 0x0000800906002986 */ /* 0x0003e2000c101932 */
[----:B------:R-:W-:Y:S01]  /*8030*/  ISETP.GT.AND P2, PT, R2, 0x8, P0 ;  /* 0x000000080200780c */ /* 0x000fe20000744270 */
[-C--:B------:R-:W-:Y:S01]  /*8040*/  FMUL R77, R77, R23.reuse ;  /* 0x000000174d4d7220 */ /* 0x080fe20000400000 */
[----:B------:R-:W-:Y:S01]  /*8050*/  ISETP.GT.AND P0, PT, R0, 0x30, PT ;  /* 0x000000300000780c */ /* 0x000fe20003f04270 */
[-C--:B0-----:R-:W-:Y:S01]  /*8060*/  FMUL R3, R44, R23.reuse ;  /* 0x000000172c037220 */ /* 0x081fe20000400000 */
[----:B------:R-:W-:Y:S01]  /*8070*/  @P3 STG.E desc[UR50][R6.64+0x84], R43 ;  /* 0x0000842b06003986 */ /* 0x000fe2000c101932 */
[----:B------:R-:W-:Y:S01]  /*8080*/  ISETP.GT.AND P3, PT, R2, 0x8, P1 ;  /* 0x000000080200780c */ /* 0x000fe20000f64270 */
[----:B------:R-:W-:Y:S01]  /*8090*/  FMUL R79, R79, R23 ;  /* 0x000000174f4f7220 */ /* 0x000fe20000400000 */
[----:B------:R-:W-:Y:S01]  /*80a0*/  F2FP.TF32.F32.PACK_B R45, R45 ;  /* 0x0000002dff2d723e */ /* 0x000fe200024050ff */
[----:B------:R-:W-:Y:S01]  /*80b0*/  FMUL R81, R81, R23 ;  /* 0x0000001751517220 */ /* 0x000fe20000400000 */
[----:B------:R-:W-:Y:S01]  /*80c0*/  F2FP.TF32.F32.PACK_B R3, R3 ;  /* 0x00000003ff03723e */ /* 0x000fe200024050ff */
[----:B------:R-:W-:Y:S01]  /*80d0*/  FMUL R83, R83, R23 ;  /* 0x0000001753537220 */ /* 0x000fe20000400000 */
[----:B------:R-:W-:Y:S01]  /*80e0*/  F2FP.TF32.F32.PACK_B R11, R11 ;  /* 0x0000000bff0b723e */ /* 0x000fe200024050ff */
[-C--:B-1----:R-:W-:Y:S01]  /*80f0*/  FMUL R9, R50, R23.reuse ;  /* 0x0000001732097220 */ /* 0x082fe20000400000 */
[----:B------:R-:W-:Y:S01]  /*8100*/  ISETP.GT.AND P1, PT, R0, 0x31, PT ;  /* 0x000000310000780c */ /* 0x000fe20003f24270 */
[----:B------:R0:W-:Y:S01]  /*8110*/  @P5 STG.E desc[UR50][R4.64+0xa0], R3 ;  /* 0x0000a00304005986 */ /* 0x0001e2000c101932 */
[C---:B------:R-:W-:Y:S01]  /*8120*/  ISETP.GT.AND P5, PT, R2.reuse, RZ, P0 ;  /* 0x000000ff0200720c */ /* 0x040fe200007a4270 */
[----:B------:R-:W-:Y:S01]  /*8130*/  FMUL R85, R85, R23 ;  /* 0x0000001755557220 */ /* 0x000fe20000400000 */
[----:B------:R-:W-:Y:S01]  /*8140*/  F2FP.TF32.F32.PACK_B R47, R47 ;  /* 0x0000002fff2f723e */ /* 0x000fe200024050ff */
[----:B------:R-:W-:Y:S01]  /*8150*/  @P4 STG.E desc[UR50][R4.64+0xa4], R45 ;  /* 0x0000a42d04004986 */ /* 0x000fe2000c101932 */
[C---:B------:R-:W-:Y:S01]  /*8160*/  ISETP.GT.AND P4, PT, R2.reuse, RZ, P1 ;  /* 0x000000ff0200720c */ /* 0x040fe20000f84270 */
[----:B------:R-:W-:Y:S01]  /*8170*/  FMUL R87, R87, R23 ;  /* 0x0000001757577220 */ /* 0x000fe20000400000 */
[----:B------:R-:W-:Y:S01]  /*8180*/  F2FP.TF32.F32.PACK_B R49, R49 ;  /* 0x00000031ff31723e */ /* 0x000fe200024050ff */
        /* <DEDUP_REMOVED lines=11> */
[-C--:B------:R-:W-:Y:S01]  /*8240*/  FMUL R95, R95, R23.reuse ;  /* 0x000000175f5f7220 */ /* 0x080fe20000400000 */
[----:B------:R-:W-:Y:S01]  /*8250*/  ISETP.GT.AND P1, PT, R0, 0x39, PT ;  /* 0x000000390000780c */ /* 0x000fe20003f24270 */
[----:B-1----:R-:W-:Y:S01]  /*8260*/  FMUL R11, R54, R23 ;  /* 0x00000017360b7220 */ /* 0x002fe20000400000 */
[----:B------:R-:W-:Y:S01]  /*8270*/  F2FP.TF32.F32.PACK_B R51, R51 ;  /* 0x00000033ff33723e */ /* 0x000fe200024050ff */
        /* <DEDUP_REMOVED lines=15> */
[-C--:B------:R-:W-:Y:S01]  /*8370*/  FMUL R103, R103, R23.reuse ;  /* 0x0000001767677220 */ /* 0x080fe20000400000 */
[----:B------:R-:W-:Y:S01]  /*8380*/  ISETP.GT.AND P1, PT, R0, 0x41, PT ;  /* 0x000000410000780c */ /* 0x000fe20003f24270 */
[----:B------:R-:W-:Y:S01]  /*8390*/  FMUL R105, R105, R23 ;  /* 0x0000001769697220 */ /* 0x000fe20000400000 */
[----:B------:R-:W-:Y:S01]  /*83a0*/  F2FP.TF32.F32.PACK_B R3, R3 ;  /* 0x00000003ff03723e */ /* 0x000fe200024050ff */
[----:B------:R-:W-:Y:S01]  /*83b0*/  FMUL R107, R107, R23 ;  /* 0x000000176b6b7220 */ /* 0x000fe20000400000 */
[----:B------:R-:W-:Y:S01]  /*83c0*/  F2FP.TF32.F32.PACK_B R55, R55 ;  /* 0x00000037ff37723e */ /* 0x000fe200024050ff */
        /* <DEDUP_REMOVED lines=21> */
[-C--:B------:R-:W-:Y:S01]  /*8520*/  FMUL R119, R119, R23.reuse ;  /* 0x0000001777777220 */ /* 0x080fe20000400000 */
[----:B-1----:R-:W-:Y:S01]  /*8530*/  FMUL R11, R62, R23 ;  /* 0x000000173e0b7220 */ /* 0x002fe20000400000 */
[----:B------:R-:W-:Y:S01]  /*8540*/  F2FP.TF32.F32.PACK_B R61, R61 ;  /* 0x0000003dff3d723e */ /* 0x000fe200024050ff */
[-C--:B------:R-:W-:Y:S01]  /*8550*/  FMUL R121, R121, R23.reuse ;  /* 0x0000001779797220 */ /* 0x080fe20000400000 */
        /* <DEDUP_REMOVED lines=51> */
[----:B------:R-:W-:Y:S01]  /*8890*/  ISETP.GT.AND P4, PT, R2, RZ, P1 ;  /* 0x000000ff0200720c */ /* 0x000fe20000f84270 */
[----:B------:R-:W-:Y:S01]  /*88a0*/  FMUL R15, R150, R23 ;  /* 0x00000017960f7220 */ /* 0x000fe20000400000 */
[----:B------:R-:W-:Y:S01]  /*88b0*/  F2FP.TF32.F32.PACK_B R71, R71 ;  /* 0x00000047ff47723e */ /* 0x000fe200024050ff */
[----:B------:R1:W-:Y:S01]  /*88c0*/  @P2 STG.E desc[UR50][R6.64+0x140], R9 ;  /* 0x0001400906002986 */ /* 0x0003e2000c101932 */
[----:B------:R-:W-:Y:S01]  /*88d0*/  ISETP.GT.AND P2, PT, R2, 0x8, P0 ;  /* 0x000000080200780c */ /* 0x000fe20000744270 */
[-C--:B------:R-:W-:Y:S01]  /*88e0*/  FMUL R151, R151, R23.reuse ;  /* 0x0000001797977220 */ /* 0x080fe20000400000 */
[----:B------:R-:W-:Y:S01]  /*88f0*/  ISETP.GT.AND P0, PT, R0, 0x60, PT ;  /* 0x000000600000780c */ /* 0x000fe20003f04270 */
[----:B0-----:R-:W-:Y:S01]  /*8900*/  FMUL R3, R68, R23 ;  /* 0x0000001744037220 */ /* 0x001fe20000400000 */
[----:B------:R-:W-:Y:S01]  /*8910*/  @P3 STG.E desc[UR50][R6.64+0x144], R67 ;  /* 0x0001444306003986 */ /* 0x000fe2000c101932 */
[----:B------:R-:W-:-:S02]  /*8920*/  ISETP.GT.AND P3, PT, R2, 0x8, P1 ;  /* 0x000000080200780c */ /* 0x000fc40000f64270 */
[----:B------:R-:W-:Y:S02]  /*8930*/  ISETP.GT.AND P1, PT, R0, 0x61, PT ;  /* 0x000000610000780c */ /* 0x000fe40003f24270 */
[----:B------:R-:W-:Y:S01]  /*8940*/  F2FP.TF32.F32.PACK_B R3, R3 ;  /* 0x00000003ff03723e */ /* 0x000fe200024050ff */
[----:B-1----:R-:W-:Y:S01]  /*8950*/  FMUL R9, R74, R23 ;  /* 0x000000174a097220 */ /* 0x002fe20000400000 */
[----:B------:R-:W-:-:S03]  /*8960*/  F2FP.TF32.F32.PACK_B R73, R73 ;  /* 0x00000049ff49723e */ /* 0x000fc600024050ff */
[----:B------:R0:W-:Y:S01]  /*8970*/  @P5 STG.E desc[UR50][R4.64+0x160], R3 ;  /* 0x0001600304005986 */ /* 0x0001e2000c101932 */
[C---:B------:R-:W-:Y:S02]  /*8980*/  ISETP.GT.AND P5, PT, R2.reuse, RZ, P0 ;  /* 0x000000ff0200720c */ /* 0x040fe400007a4270 */
[----:B------:R-:W-:Y:S01]  /*8990*/  F2FP.TF32.F32.PACK_B R9, R9 ;  /* 0x00000009ff09723e */ /* 0x000fe200024050ff */
[----:B------:R-:W-:Y:S01]  /*89a0*/  @P4 STG.E desc[UR50][R4.64+0x164], R69 ;  /* 0x0001644504004986 */ /* 0x000fe2000c101932 */
[C---:B------:R-:W-:Y:S02]  /*89b0*/  ISETP.GT.AND P4, PT, R2.reuse, RZ, P1 ;  /* 0x000000ff0200720c */ /* 0x040fe40000f84270 */
[----:B------:R-:W-:Y:S01]  /*89c0*/  F2FP.TF32.F32.PACK_B R75, R75 ;  /* 0x0000004bff4b723e */ /* 0x000fe200024050ff */
[----:B------:R1:W-:Y:S01]  /*89d0*/  @P2 STG.E desc[UR50][R6.64+0x160], R11 ;  /* 0x0001600b06002986 */ /* 0x0003e2000c101932 */
[----:B------:R-:W-:Y:S02]  /*89e0*/  ISETP.GT.AND P2, PT, R2, 0x8, P0 ;  /* 0x000000080200780c */ /* 0x000fe40000744270 */
        /* <DEDUP_REMOVED lines=250> */
[----:B------:R-:W-:Y:S01]  /*9990*/  ISETP.GT.AND P0, PT, R2, 0x8, P0 ;  /* 0x000000080200780c */ /* 0x000fe20000704270 */
[----:B------:R-:W-:Y:S01]  /*99a0*/  @P4 STG.E desc[UR50][R4.64+0x364], R133 ;  /* 0x0003648504004986 */ /* 0x000fe2000c101932 */
[----:B------:R-:W-:Y:S02]  /*99b0*/  ISETP.GT.AND P4, PT, R0, 0xe9, PT ;  /* 0x000000e90000780c */ /* 0x000fe40003f84270 */
[----:B------:R-:W-:Y:S01]  /*99c0*/  F2FP.TF32.F32.PACK_B R9, R9 ;  /* 0x00000009ff09723e */ /* 0x000fe200024050ff */
[----:B------:R1:W-:Y:S01]  /*99d0*/  @P2 STG.E desc[UR50][R6.64+0x360], R11 ;  /* 0x0003600b06002986 */ /* 0x0003e2000c101932 */
[C---:B------:R-:W-:Y:S02]  /*99e0*/  ISETP.GT.AND P2, PT, R2.reuse, RZ, P1 ;  /* 0x000000ff0200720c */ /* 0x040fe40000f44270 */
[----:B------:R-:W-:Y:S01]  /*99f0*/  ISETP.GT.AND P1, PT, R2, 0x8, P1 ;  /* 0x000000080200780c */ /* 0x000fe20000f24270 */
[----:B0-----:R-:W-:Y:S01]  /*9a00*/  FMUL R3, R136, R23 ;  /* 0x0000001788037220 */ /* 0x001fe20000400000 */
[----:B------:R-:W-:Y:S01]  /*9a10*/  @P3 STG.E desc[UR50][R6.64+0x364], R135 ;  /* 0x0003648706003986 */ /* 0x000fe2000c101932 */
[----:B------:R-:W-:-:S02]  /*9a20*/  ISETP.GT.AND P6, PT, R2, RZ, P4 ;  /* 0x000000ff0200720c */ /* 0x000fc400027c4270 */
[----:B------:R-:W-:Y:S02]  /*9a30*/  F2FP.TF32.F32.PACK_B R139, R139 ;  /* 0x0000008bff8b723e */ /* 0x000fe400024050ff */
[----:B------:R-:W-:Y:S02]  /*9a40*/  F2FP.TF32.F32.PACK_B R3, R3 ;  /* 0x00000003ff03723e */ /* 0x000fe400024050ff */
[----:B------:R-:W-:Y:S01]  /*9a50*/  F2FP.TF32.F32.PACK_B R141, R141 ;  /* 0x0000008dff8d723e */ /* 0x000fe200024050ff */
[----:B-1----:R-:W-:Y:S01]  /*9a60*/  FMUL R11, R146, R23 ;  /* 0x00000017920b7220 */ /* 0x002fe20000400000 */
[----:B------:R-:W-:Y:S01]  /*9a70*/  ISETP.GT.AND P4, PT, R2, 0x8, P4 ;  /* 0x000000080200780c */ /* 0x000fe20002784270 */
[----:B------:R0:W-:Y:S01]  /*9a80*/  @P5 STG.E desc[UR50][R4.64+0x380], R3 ;  /* 0x0003800304005986 */ /* 0x0001e2000c101932 */
[----:B------:R-:W-:Y:S02]  /*9a90*/  ISETP.GT.AND P5, PT, R0, 0xe8, PT ;  /* 0x000000e80000780c */ /* 0x000fe40003fa4270 */
[----:B------:R-:W-:Y:S01]  /*9aa0*/  F2FP.TF32.F32.PACK_B R143, R143 ;  /* 0x0000008fff8f723e */ /* 0x000fe200024050ff */
[----:B------:R-:W-:Y:S01]  /*9ab0*/  @P2 STG.E desc[UR50][R4.64+0x384], R137 ;  /* 0x0003848904002986 */ /* 0x000fe2000c101932 */
[----:B------:R-:W-:-:S02]  /*9ac0*/  ISETP.GT.AND P3, PT, R2, RZ, P5 ;  /* 0x000000ff0200720c */ /* 0x000fc40002f64270 */
[----:B------:R-:W-:Y:S01]  /*9ad0*/  ISETP.GT.AND P5, PT, R2, 0x8, P5 ;  /* 0x000000080200780c */ /* 0x000fe20002fa4270 */
[----:B------:R1:W-:Y:S01]  /*9ae0*/  @P0 STG.E desc[UR50][R6.64+0x380], R9 ;  /* 0x0003800906000986 */ /* 0x0003e2000c101932 */
[C---:B------:R-:W-:Y:S02]  /*9af0*/  ISETP.GT.AND P2, PT, R0.reuse, 0xf1, PT ;  /* 0x000000f10000780c */ /* 0x040fe40003f44270 */
[----:B------:R-:W-:Y:S01]  /*9b00*/  ISETP.GT.AND P0, PT, R0, 0xf9, PT ;  /* 0x000000f90000780c */ /* 0x000fe20003f04270 */
[----:B0-----:R-:W-:Y:S01]  /*9b10*/  FMUL R3, R140, R23 ;  /* 0x000000178c037220 */ /* 0x001fe20000400000 */
[----:B------:R-:W-:Y:S01]  /*9b20*/  @P1 STG.E desc[UR50][R6.64+0x384], R139 ;  /* 0x0003848b06001986 */ /* 0x000fe2000c101932 */
[----:B------:R-:W-:Y:S02]  /*9b30*/  ISETP.GT.AND P1, PT, R0, 0xf8, PT ;  /* 0x000000f80000780c */ /* 0x000fe40003f24270 */
[----:B------:R-:W-:Y:S02]  /*9b40*/  F2FP.TF32.F32.PACK_B R145, R145 ;  /* 0x00000091ff91723e */ /* 0x000fe400024050ff */
[----:B------:R-:W-:Y:S01]  /*9b50*/  F2FP.TF32.F32.PACK_B R3, R3 ;  /* 0x00000003ff03723e */ /* 0x000fe200024050ff */
[----:B-1----:R-:W-:Y:S01]  /*9b60*/  FMUL R9, R142, R23 ;  /* 0x000000178e097220 */ /* 0x002fe20000400000 */
[----:B------:R-:W-:-:S03]  /*9b70*/  F2FP.TF32.F32.PACK_B R11, R11 ;  /* 0x0000000bff0b723e */ /* 0x000fc600024050ff */
[----:B------:R0:W-:Y:S01]  /*9b80*/  @P3 STG.E desc[UR50][R4.64+0x3a0], R3 ;  /* 0x0003a00304003986 */ /* 0x0001e2000c101932 */
[----:B------:R-:W-:Y:S02]  /*9b90*/  ISETP.GT.AND P3, PT, R0, 0xf0, PT ;  /* 0x000000f00000780c */ /* 0x000fe40003f64270 */
[----:B------:R-:W-:Y:S01]  /*9ba0*/  F2FP.TF32.F32.PACK_B R9, R9 ;  /* 0x00000009ff09723e */ /* 0x000fe200024050ff */
[----:B------:R-:W-:Y:S01]  /*9bb0*/  @P6 STG.E desc[UR50][R4.64+0x3a4], R141 ;  /* 0x0003a48d04006986 */ /* 0x000fe2000c101932 */
[C---:B------:R-:W-:Y:S02]  /*9bc0*/  ISETP.GT.AND P6, PT, R2.reuse, RZ, P3 ;  /* 0x000000ff0200720c */ /* 0x040fe40001fc4270 */
[C---:B------:R-:W-:Y:S01]  /*9bd0*/  ISETP.GT.AND P3, PT, R2.reuse, 0x8, P3 ;  /* 0x000000080200780c */ /* 0x040fe20001f64270 */
[----:B------:R-:W-:Y:S01]  /*9be0*/  @P5 STG.E desc[UR50][R6.64+0x3a0], R9 ;  /* 0x0003a00906005986 */ /* 0x000fe2000c101932 */
[C---:B------:R-:W-:Y:S02]  /*9bf0*/  ISETP.GT.AND P5, PT, R2.reuse, RZ, P2 ;  /* 0x000000ff0200720c */ /* 0x040fe400017a4270 */
[----:B------:R-:W-:Y:S01]  /*9c00*/  ISETP.GT.AND P2, PT, R2, 0x8, P2 ;  /* 0x000000080200780c */ /* 0x000fe20001744270 */
[----:B0-----:R-:W-:Y:S01]  /*9c10*/  FMUL R3, R144, R23 ;  /* 0x0000001790037220 */ /* 0x001fe20000400000 */
[----:B------:R-:W-:Y:S01]  /*9c20*/  @P4 STG.E desc[UR50][R6.64+0x3a4], R143 ;  /* 0x0003a48f06004986 */ /* 0x000fe2000c101932 */
[----:B------:R-:W-:-:S02]  /*9c30*/  ISETP.GT.AND P4, PT, R2, RZ, P0 ;  /* 0x000000ff0200720c */ /* 0x000fc40000784270 */
[C---:B------:R-:W-:Y:S02]  /*9c40*/  ISETP.GT.AND P0, PT, R2.reuse, 0x8, P0 ;  /* 0x000000080200780c */ /* 0x040fe40000704270 */
[----:B------:R-:W-:Y:S02]  /*9c50*/  F2FP.TF32.F32.PACK_B R3, R3 ;  /* 0x00000003ff03723e */ /* 0x000fe400024050ff */
[----:B------:R-:W-:Y:S02]  /*9c60*/  F2FP.TF32.F32.PACK_B R147, R147 ;  /* 0x00000093ff93723e */ /* 0x000fe400024050ff */
[----:B------:R-:W-:Y:S01]  /*9c70*/  F2FP.TF32.F32.PACK_B R13, R13 ;  /* 0x0000000dff0d723e */ /* 0x000fe200024050ff */
[----:B------:R0:W-:Y:S01]  /*9c80*/  @P6 STG.E desc[UR50][R4.64+0x3c0], R3 ;  /* 0x0003c00304006986 */ /* 0x0001e2000c101932 */
[C---:B------:R-:W-:Y:S02]  /*9c90*/  ISETP.GT.AND P6, PT, R2.reuse, RZ, P1 ;  /* 0x000000ff0200720c */ /* 0x040fe40000fc4270 */
[----:B------:R-:W-:Y:S01]  /*9ca0*/  ISETP.GT.AND P1, PT, R2, 0x8, P1 ;  /* 0x000000080200780c */ /* 0x000fe20000f24270 */
[----:B------:R-:W-:Y:S01]  /*9cb0*/  @P5 IMAD.MOV.U32 R2, RZ, RZ, R4 ;  /* 0x000000ffff025224 */ /* 0x000fe200078e0004 */
[----:B------:R-:W-:-:S02]  /*9cc0*/  F2FP.TF32.F32.PACK_B R149, R149 ;  /* 0x00000095ff95723e */ /* 0x000fc400024050ff */
[----:B------:R-:W-:Y:S02]  /*9cd0*/  F2FP.TF32.F32.PACK_B R15, R15 ;  /* 0x0000000fff0f723e */ /* 0x000fe400024050ff */
[----:B------:R-:W-:Y:S01]  /*9ce0*/  F2FP.TF32.F32.PACK_B R151, R151 ;  /* 0x00000097ff97723e */ /* 0x000fe200024050ff */
[----:B0-----:R-:W-:-:S05]  /*9cf0*/  @P5 IMAD.MOV.U32 R3, RZ, RZ, R5 ;  /* 0x000000ffff035224 */ /* 0x001fca00078e0005 */
[----:B------:R0:W-:Y:S02]  /*9d00*/  @P5 STG.E desc[UR50][R2.64+0x3c4], R145 ;  /* 0x0003c49102005986 */ /* 0x0001e4000c101932 */
[----:B0-----:R-:W-:Y:S02]  /*9d10*/  @P3 IMAD.MOV.U32 R2, RZ, RZ, R6 ;  /* 0x000000ffff023224 */ /* 0x001fe400078e0006 */
[----:B------:R-:W-:-:S05]  /*9d20*/  @P3 IMAD.MOV.U32 R3, RZ, RZ, R7 ;  /* 0x000000ffff033224 */ /* 0x000fca00078e0007 */
[----:B------:R0:W-:Y:S02]  /*9d30*/  @P3 STG.E desc[UR50][R2.64+0x3c0], R11 ;  /* 0x0003c00b02003986 */ /* 0x0001e4000c101932 */
[----:B0-----:R-:W-:Y:S02]  /*9d40*/  @P2 IMAD.MOV.U32 R2, RZ, RZ, R6 ;  /* 0x000000ffff022224 */ /* 0x001fe400078e0006 */
[----:B------:R-:W-:-:S05]  /*9d50*/  @P2 IMAD.MOV.U32 R3, RZ, RZ, R7 ;  /* 0x000000ffff032224 */ /* 0x000fca00078e0007 */
[----:B------:R0:W-:Y:S02]  /*9d60*/  @P2 STG.E desc[UR50][R2.64+0x3c4], R147 ;  /* 0x0003c49302002986 */ /* 0x0001e4000c101932 */
[----:B0-----:R-:W-:Y:S02]  /*9d70*/  @P6 IMAD.MOV.U32 R2, RZ, RZ, R4 ;  /* 0x000000ffff026224 */ /* 0x001fe400078e0004 */
[----:B------:R-:W-:-:S05]  /*9d80*/  @P6 IMAD.MOV.U32 R3, RZ, RZ, R5 ;  /* 0x000000ffff036224 */ /* 0x000fca00078e0005 */
[----:B------:R0:W-:Y:S04]  /*9d90*/  @P6 STG.E desc[UR50][R2.64+0x3e0], R13 ;  /* 0x0003e00d02006986 */ /* 0x0001e8000c101932 */
[----:B------:R1:W-:Y:S01]  /*9da0*/  @P4 STG.E desc[UR50][R4.64+0x3e4], R149 ;  /* 0x0003e49504004986 */ /* 0x0003e2000c101932 */
[----:B0-----:R-:W-:Y:S02]  /*9db0*/  @P1 IMAD.MOV.U32 R2, RZ, RZ, R6 ;  /* 0x000000ffff021224 */ /* 0x001fe400078e0006 */
[----:B------:R-:W-:-:S05]  /*9dc0*/  @P1 IMAD.MOV.U32 R3, RZ, RZ, R7 ;  /* 0x000000ffff031224 */ /* 0x000fca00078e0007 */
[----:B------:R1:W-:Y:S04]  /*9dd0*/  @P1 STG.E desc[UR50][R2.64+0x3e0], R15 ;  /* 0x0003e00f02001986 */ /* 0x0003e8000c101932 */
[----:B------:R1:W-:Y:S02]  /*9de0*/  @P0 STG.E desc[UR50][R6.64+0x3e4], R151 ;  /* 0x0003e49706000986 */ /* 0x0003e4000c101932 */
.L_x_285:
[----:B------:R-:W-:Y:S05]  /*9df0*/  BSYNC B0 ;  /* 0x0000000000007941 */ /* 0x000fea0003800000 */
.L_x_31:
[----:B-1----:R-:W-:Y:S01]  /*9e00*/  IMAD.U32 R2, RZ, RZ, UR36 ;  /* 0x00000024ff027e24 */ /* 0x002fe2000f8e00ff */
[----:B------:R-:W-:Y:S01]  /*9e10*/  ULDC.64 UR4, c[0x0][0x650] ;  /* 0x0001940000047ab9 */ /* 0x000fe20000000a00 */
[----:B------:R-:W-:Y:S01]  /*9e20*/  IMAD.U32 R0, RZ, RZ, UR40 ;  /* 0x00000028ff007e24 */ /* 0x000fe2000f8e00ff */
[----:B------:R1:W-:Y:S01]  /*9e30*/  SYNCS.ARRIVE.TRANS64.A1T0 RZ, [R158+UR47], RZ ;  /* 0x000000ff9eff79a7 */ /* 0x0003e2000810002f */
[----:B0-----:R-:W-:Y:S01]  /*9e40*/  IMAD.U32 R3, RZ, RZ, UR37 ;  /* 0x00000025ff037e24 */ /* 0x001fe2000f8e00ff */
[C---:B------:R-:W-:Y:S01]  /*9e50*/  LEA R16, P0, R2.reuse, R16, 0x1 ;  /* 0x0000001002107211 */ /* 0x040fe200078008ff */
[----:B-----5:R-:W-:Y:S02]  /*9e60*/  IMAD.MOV.U32 R18, RZ, RZ, -0x1 ;  /* 0xffffffffff127424 */ /* 0x020fe400078e00ff */
[----:B------:R-:W-:Y:S01]  /*9e70*/  IMAD.MOV.U32 R19, RZ, RZ, -0x1 ;  /* 0xffffffffff137424 */ /* 0x000fe200078e00ff */
[----:B------:R-:W-:Y:S01]  /*9e80*/  LEA.HI.X R17, R2, R17, R0, 0x1, P0 ;  /* 0x0000001102117211 */ /* 0x000fe200000f0c00 */
[----:B------:R-:W-:Y:S01]  /*9e90*/  IMAD.MOV.U32 R2, RZ, RZ, -0x1 ;  /* 0xffffffffff027424 */ /* 0x000fe200078e00ff */
[----:B------:R-:W-:-:S02]  /*9ea0*/  ISETP.GE.U32.AND P0, PT, R16, UR4, PT ;  /* 0x0000000410007c0c */ /* 0x000fc4000bf06070 */
[----:B------:R-:W-:Y:S02]  /*9eb0*/  PRMT R0, RZ, 0x7610, R0 ;  /* 0x00007610ff007816 */ /* 0x000fe40000000000 */
[----:B------:R-:W-:-:S13]  /*9ec0*/  ISETP.GE.U32.AND.EX P0, PT, R17, UR5, PT, P0 ;  /* 0x0000000511007c0c */ /* 0x000fda000bf06100 */
[----:B-1----:R-:W-:Y:S05]  /*9ed0*/  @P0 BRA `(.L_x_286) ;  /* 0x00000004008c0947 */ /* 0x002fea0003800000 */
[----:B------:R-:W0:Y:S01]  /*9ee0*/  S2UR UR7, SR_CTAID.X ;  /* 0x00000000000779c3 */ /* 0x000e220000002500 */
[----:B------:R-:W-:Y:S01]  /*9ef0*/  ULDC.64 UR4, c[0x0][0x628] ;  /* 0x00018a0000047ab9 */ /* 0x000fe20000000a00 */
[----:B------:R-:W-:Y:S01]  /*9f00*/  ULDC UR6, c[0x0][0x150] ;  /* 0x0000540000067ab9 */ /* 0x000fe20000000800 */
[----:B------:R-:W-:Y:S01]  /*9f10*/  ISETP.NE.U32.AND P0, PT, RZ, UR4, PT ;  /* 0x00000004ff007c0c */ /* 0x000fe2000bf05070 */
[----:B------:R-:W-:Y:S01]  /*9f20*/  ULDC UR15, c[0x0][0x630] ;  /* 0x00018c00000f7ab9 */ /* 0x000fe20000000800 */
[C---:B------:R-:W-:Y:S01]  /*9f30*/  R2UR UR16, R16.reuse ;  /* 0x00000000101072ca */ /* 0x040fe200000e0000 */
[----:B------:R-:W-:Y:S01]  /*9f40*/  ULDC UR18, c[0x0][0x154] ;  /* 0x0000550000127ab9 */ /* 0x000fe20000000800 */
[----:B------:R-:W-:Y:S01]  /*9f50*/  ISETP.NE.AND.EX P0, PT, RZ, UR5, PT, P0 ;  /* 0x00000005ff007c0c */ /* 0x000fe2000bf05300 */
[----:B------:R-:W1:Y:S01]  /*9f60*/  S2UR UR19, SR_CTAID.Y ;  /* 0x00000000001379c3 */ /* 0x000e620000002600 */
[----:B------:R-:W-:Y:S02]  /*9f70*/  R2UR UR17, R17 ;  /* 0x00000000111172ca */ /* 0x000fe400000e0000 */
[----:B------:R-:W-:-:S02]  /*9f80*/  R2UR UR12, R16 ;  /* 0x00000000100c72ca */ /* 0x000fc400000e0000 */
[----:B------:R-:W-:Y:S02]  /*9f90*/  R2UR UR13, R17 ;  /* 0x00000000110d72ca */ /* 0x000fe400000e0000 */
[----:B0-----:R-:W-:-:S05]  /*9fa0*/  I2FP.F32.U32 R0, UR7 ;  /* 0x0000000700007c45 */ /* 0x001fca0008201000 */
[----:B------:R-:W-:-:S04]  /*9fb0*/  FMUL R0, R0, UR6 ;  /* 0x0000000600007c20 */ /* 0x000fc80008400000 */
[----:B------:R0:W0:Y:S01]  /*9fc0*/  F2I.U32.TRUNC.NTZ R2, R0 ;  /* 0x0000000000027305 */ /* 0x000022000020f000 */
[----:B-1----:R-:W-:Y:S05]  /*9fd0*/  @!P0 BRA `(.L_x_287) ;  /* 0x0000000000308947 */ /* 0x002fea0003800000 */
        /* <DEDUP_REMOVED lines=12> */
.L_x_287:
[----:B------:R-:W-:Y:S01]  /*a0a0*/  USHF.R.U64 UR6, UR12, UR15, UR13 ;  /* 0x0000000f0c067299 */ /* 0x000fe2000800120d */
[----:B0-----:R-:W-:Y:S01]  /*a0b0*/  I2FP.F32.U32 R0, UR19 ;  /* 0x0000001300007c45 */ /* 0x001fe20008201000 */
[----:B------:R-:W-:Y:S01]  /*a0c0*/  USHF.R.U32.HI UR4, URZ, UR15, UR13 ;  /* 0x0000000f3f047299 */ /* 0x000fe2000801160d */
[----:B------:R-:W-:Y:S01]  /*a0d0*/  R2UR UR14, R2 ;  /* 0x00000000020e72ca */ /* 0x000fe200000e0000 */
[----:B------:R-:W-:Y:S02]  /*a0e0*/  UIADD3 UR9, UP0, URZ, -UR6, URZ ;  /* 0x800000063f097290 */ /* 0x000fe4000ff1e03f */
[----:B------:R-:W-:Y:S01]  /*a0f0*/  FMUL R0, R0, UR18 ;  /* 0x0000001200007c20 */ /* 0x000fe20008400000 */
[----:B------:R-:W-:Y:S01]  /*a100*/  ULDC.64 UR12, c[0x0][0x620] ;  /* 0x00018800000c7ab9 */ /* 0x000fe20000000a00 */
[----:B------:R-:W-:Y:S01]  /*a110*/  UIADD3.X UR4, URZ, ~UR4, URZ, UP0, !UPT ;  /* 0x800000043f047290 */ /* 0x000fe200087fe43f */
[----:B------:R-:W-:Y:S01]  /*a120*/  UMOV UR10, UR16 ;  /* 0x00000010000a7c82 */ /* 0x000fe20008000000 */
[----:B------:R-:W-:-:S02]  /*a130*/  UMOV UR11, UR17 ;  /* 0x00000011000b7c82 */ /* 0x000fc40008000000 */
[----:B------:R-:W0:Y:S01]  /*a140*/  F2I.U32.TRUNC.NTZ R0, R0 ;  /* 0x0000000000007305 */ /* 0x000e22000020f000 */
[----:B------:R-:W-:Y:S02]  /*a150*/  UIMAD UR4, UR4, UR12, URZ ;  /* 0x0000000c040472a4 */ /* 0x000fe4000f8e023f */
        /* <DEDUP_REMOVED lines=9> */
[----:B------:R-:W-:Y:S01]  /*a1f0*/  USHF.R.U64 UR12, UR10, UR13, UR11 ;  /* 0x0000000d0a0c7299 */ /* 0x000fe2000800120b */
[----:B0-----:R-:W-:Y:S01]  /*a200*/  R2UR UR16, R0 ;  /* 0x00000000001072ca */ /* 0x001fe200000e0000 */
[----:B------:R-:W-:Y:S01]  /*a210*/  USHF.R.U32.HI UR10, URZ, UR13, UR11 ;  /* 0x0000000d3f0a7299 */ /* 0x000fe2000801160b */
[----:B------:R-:W-:Y:S01]  /*a220*/  ISETP.NE.AND.EX P0, PT, RZ, UR5, PT, P0 ;  /* 0x00000005ff007c0c */ /* 0x000fe2000bf05300 */
[----:B------:R-:W-:Y:S01]  /*a230*/  ULDC UR17, c[0x0][0x608] ;  /* 0x0001820000117ab9 */ /* 0x000fe20000000800 */
[----:B------:R-:W-:-:S02]  /*a240*/  ULOP3.LUT UR23, URZ, UR18, URZ, 0x33, !UPT ;  /* 0x000000123f177292 */ /* 0x000fc4000f8e333f */
[----:B------:R-:W-:Y:S02]  /*a250*/  USHF.R.U64 UR18, UR12, UR17, UR10 ;  /* 0x000000110c127299 */ /* 0x000fe4000800120a */
[----:B------:R-:W-:Y:S01]  /*a260*/  USHF.R.U32.HI UR10, URZ, UR17, UR10 ;  /* 0x000000113f0a7299 */ /* 0x000fe2000801160a */
[----:B------:R-:W-:Y:S01]  /*a270*/  UMOV UR20, 0x1 ;  /* 0x0000000100147882 */ /* 0x000fe20000000000 */
[----:B------:R-:W-:Y:S02]  /*a280*/  UIADD3 UR14, -UR14, URZ, URZ ;  /* 0x0000003f0e0e7290 */ /* 0x000fe4000fffe13f */
[----:B------:R-:W-:Y:S02]  /*a290*/  USHF.L.U32 UR13, UR20, UR22, URZ ;  /* 0x00000016140d7299 */ /* 0x000fe4000800063f */
[----:B------:R-:W-:Y:S01]  /*a2a0*/  USHF.R.U64 UR20, UR18, UR22, UR10 ;  /* 0x0000001612147299 */ /* 0x000fe2000800120a */
[----:B------:R-:W-:Y:S01]  /*a2b0*/  ULDC UR15, c[0x0][0x144] ;  /* 0x00005100000f7ab9 */ /* 0x000fe20000000800 */
[----:B------:R-:W-:Y:S01]  /*a2c0*/  ULDC UR8, c[0x0][0x600] ;  /* 0x0001800000087ab9 */ /* 0x000fe20000000800 */
[----:B------:R-:W-:-:S02]  /*a2d0*/  UIADD3 UR21, -UR16, URZ, URZ ;  /* 0x0000003f10157290 */ /* 0x000fc4000fffe13f */
[----:B------:R-:W-:Y:S02]  /*a2e0*/  USHF.R.U32.HI UR17, URZ, UR22, UR10 ;  /* 0x000000163f117299 */ /* 0x000fe4000801160a */
[----:B------:R-:W-:Y:S02]  /*a2f0*/  UIADD3 UR9, UR8, -0x1, URZ ;  /* 0xffffffff08097890 */ /* 0x000fe4000fffe03f */
        /* <DEDUP_REMOVED lines=16> */
.L_x_288:
[----:B------:R-:W-:Y:S01]  /*a400*/  UISETP.NE.AND UP0, UPT, UR39, URZ, UPT ;  /* 0x0000003f2700728c */ /* 0x000fe2000bf05270 */
[----:B------:R-:W-:Y:S01]  /*a410*/  IMAD.MOV.U32 R0, RZ, RZ, 0x1 ;  /* 0x00000001ff007424 */ /* 0x000fe200078e00ff */
[----:B------:R-:W-:Y:S01]  /*a420*/  USHF.R.U64 UR4, UR16, UR24, UR17 ;  /* 0x0000001810047299 */ /* 0x000fe20008001211 */
[----:B------:R-:W-:Y:S01]  /*a430*/  IMAD.U32 R19, RZ, RZ, UR6 ;  /* 0x00000006ff137e24 */ /* 0x000fe2000f8e00ff */
[----:B------:R-:W-:Y:S02]  /*a440*/  ULOP3.LUT UR18, UR18, UR23, URZ, 0xc0, !UPT ;  /* 0x0000001712127292 */ /* 0x000fe4000f8ec03f */
[----:B------:R-:W-:Y:S02]  /*a450*/  UIADD3 UR5, -UR4, URZ, URZ ;  /* 0x0000003f04057290 */ /* 0x000fe4000fffe13f */
[----:B------:R-:W-:Y:S02]  /*a460*/  ULOP3.LUT UR9, UR12, UR9, URZ, 0xc0, !UPT ;  /* 0x000000090c097292 */ /* 0x000fe4000f8ec03f */
[----:B------:R-:W-:-:S02]  /*a470*/  UIMAD UR4, UR13, UR4, UR18 ;  /* 0x000000040d0472a4 */ /* 0x000fc4000f8e0212 */
[----:B------:R-:W-:Y:S02]  /*a480*/  @UP0 UIMAD UR22, UR26, UR21, UR19 ;  /* 0x000000151a1602a4 */ /* 0x000fe4000f8e0213 */
[----:B------:R-:W-:Y:S01]  /*a490*/  UIMAD UR5, UR5, UR25, UR20 ;  /* 0x00000019050572a4 */ /* 0x000fe2000f8e0214 */
[----:B------:R-:W-:Y:S02]  /*a4a0*/  ULDC UR7, c[0x0][0x610] ;  /* 0x0001840000077ab9 */ /* 0x000fe40000000800 */
[----:B------:R-:W-:Y:S02]  /*a4b0*/  UIMAD UR4, UR4, UR7, UR22 ;  /* 0x00000007040472a4 */ /* 0x000fe4000f8e0216 */
[----:B------:R-:W-:-:S04]  /*a4c0*/  UIMAD UR5, UR5, UR8, UR9 ;  /* 0x00000008050572a4 */ /* 0x000fc8000f8e0209 */
[----:B------:R-:W-:Y:S02]  /*a4d0*/  USEL UR7, UR5, UR4, !UP0 ;  /* 0x0000000405077287 */ /* 0x000fe4000c000000 */
[----:B------:R-:W-:-:S04]  /*a4e0*/  USEL UR4, UR4, UR5, !UP0 ;  /* 0x0000000504047287 */ /* 0x000fc8000c000000 */
[----:B------:R-:W-:Y:S02]  /*a4f0*/  IMAD.U32 R2, RZ, RZ, UR7 ;  /* 0x00000007ff027e24 */ /* 0x000fe4000f8e00ff */
[----:B------:R-:W-:-:S07]  /*a500*/  IMAD.U32 R18, RZ, RZ, UR4 ;  /* 0x00000004ff127e24 */ /* 0x000fce000f8e00ff */
.L_x_286:
[----:B------:R-:W-:Y:S02]  /*a510*/  LOP3.LUT P0, RZ, R0, 0xff, RZ, 0xc0, !PT ;  /* 0x000000ff00ff7812 */ /* 0x000fe4000780c0ff */
[----:B------:R-:W-:-:S11]  /*a520*/  LOP3.LUT R166, R166, 0x1, RZ, 0x3c, !PT ;  /* 0x00000001a6a67812 */ /* 0x000fd600078e3cff */
[----:B------:R-:W-:Y:S05]  /*a530*/  @P0 BRA `(.L_x_289) ;  /* 0xffffff7000040947 */ /* 0x000fea000383ffff */
[----:B------:R-:W-:Y:S05]  /*a540*/  EXIT ;  /* 0x000000000000794d */ /* 0x000fea0003800000 */
.L_x_12:
[----:B------:R-:W-:-:S08]  /*a550*/  ISETP.NE.AND P0, PT, RZ, UR8, PT ;  /* 0x00000008ff007c0c */ /* 0x000fd0000bf05270 */
[----:B-----5:R-:W0:-:S00]  /*a560*/  USETMAXREG.DEALLOC.CTAPOOL 0x28 ;  /* 0x00000028000079c8 */ /* 0x020e0000080e0500 */
[----:B------:R-:W-:Y:S05]  /*a570*/  @P0 EXIT ;  /* 0x000000000000094d */ /* 0x000fea0003800000 */
[----:B0-----:R-:W-:Y:S01]  /*a580*/  LOP3.LUT P0, RZ, R5, 0xff, RZ, 0xc0, !PT ;  /* 0x000000ff05ff7812 */ /* 0x001fe2000780c0ff */
[----:B------:R-:W-:Y:S02]  /*a590*/  IMAD.MOV.U32 R8, RZ, RZ, 0x1 ;  /* 0x00000001ff087424 */ /* 0x000fe400078e00ff */
[----:B------:R-:W-:-:S10]  /*a5a0*/  IMAD.MOV.U32 R0, RZ, RZ, RZ ;  /* 0x000000ffff007224 */ /* 0x000fd400078e00ff */
[----:B------:R-:W-:Y:S05]  /*a5b0*/  @!P0 BRA `(.L_x_290) ;  /* 0x0000000c00148947 */ /* 0x000fea0003800000 */
[----:B------:R-:W-:Y:S01]  /*a5c0*/  LOP3.LUT P0, RZ, R4, 0x1f, RZ, 0xc0, !PT ;  /* 0x0000001f04ff7812 */ /* 0x000fe2000780c0ff */
[----:B------:R-:W-:Y:S01]  /*a5d0*/  ULDC UR5, c[0x0][0x658] ;  /* 0x0001960000057ab9 */ /* 0x000fe20000000800 */
[----:B------:R-:W-:Y:S01]  /*a5e0*/  UMOV UR6, 0xffffffff ;  /* 0xffffffff00067882 */ /* 0x000fe20000000000 */
[----:B------:R-:W-:Y:S01]  /*a5f0*/  BSSY B0, `(.L_x_290) ;  /* 0x00000c1000007945 */ /* 0x000fe20003800000 */
[----:B------:R-:W-:Y:S01]  /*a600*/  USHF.L.U32 UR6, UR6, UR5, URZ ;  /* 0x0000000506067299 */ /* 0x000fe2000800063f */
[C---:B------:R-:W-:Y:S01]  /*a610*/  ISETP.NE.AND P3, PT, R3.reuse, RZ, PT ;  /* 0x000000ff0300720c */ /* 0x040fe20003f65270 */
[----:B------:R-:W-:Y:S01]  /*a620*/  IMAD.MOV.U32 R9, RZ, RZ, 0x1 ;  /* 0x00000001ff097424 */ /* 0x000fe200078e00ff */
[----:B------:R-:W-:Y:S01]  /*a630*/  ISETP.NE.OR P0, PT, R3, RZ, !P0 ;  /* 0x000000ff0300720c */ /* 0x000fe20004705670 */
[----:B------:R-:W-:Y:S01]  /*a640*/  IMAD.MOV.U32 R8, RZ, RZ, 0x1 ;  /* 0x00000001ff087424 */ /* 0x000fe200078e00ff */
[----:B------:R-:W-:Y:S01]  /*a650*/  ULDC UR4, c[0x0][0x600] ;  /* 0x0001800000047ab9 */ /* 0x000fe20000000800 */
[----:B------:R-:W-:Y:S01]  /*a660*/  IMAD.MOV.U32 R0, RZ, RZ, RZ ;  /* 0x000000ffff007224 */ /* 0x000fe200078e00ff */
[----:B------:R-:W-:Y:S01]  /*a670*/  UMOV UR7, 0x1 ;  /* 0x0000000100077882 */ /* 0x000fe20000000000 */
[----:B------:R-:W-:-:S02]  /*a680*/  UIADD3 UR19, UR38, 0x1, URZ ;  /* 0x0000000126137890 */ /* 0x000fc4000fffe03f */
[----:B------:R-:W-:Y:S02]  /*a690*/  ULOP3.LUT UR22, UR41, 0x2, URZ, 0xfc, !UPT ;  /* 0x0000000229167892 */ /* 0x000fe4000f8efc3f */
[----:B------:R-:W-:Y:S02]  /*a6a0*/  UIADD3 UR4, UR4, -0x1, URZ ;  /* 0xffffffff04047890 */ /* 0x000fe4000fffe03f */
[----:B------:R-:W-:Y:S02]  /*a6b0*/  USHF.L.U32 UR5, UR7, UR5, URZ ;  /* 0x0000000507057299 */ /* 0x000fe4000800063f */
[----:B------:R-:W-:Y:S01]  /*a6c0*/  ULOP3.LUT UR6, URZ, UR6, URZ, 0x33, !UPT ;  /* 0x000000063f067292 */ /* 0x000fe2000f8e333f */
[----:B------:R-:W-:-:S11]  /*a6d0*/  ULDC.64 UR20, c[0x0][0x198] ;  /* 0x0000660000147ab9 */ /* 0x000fd60000000a00 */
.L_x_302:
[----:B------:R-:W-:-:S03]  /*a6e0*/  UMOV UR7, 0xffffffff ;  /* 0xffffffff00077882 */ /* 0x000fc60000000000 */
[----:B------:R-:W-:Y:S05]  /*a6f0*/  BRA.DIV UR7, `(.L_x_291) ;  /* 0x0000000e07dc7947 */ /* 0x000fea000b800000 */
[----:B------:R-:W-:-:S13]  /*a700*/  ELECT P6, URZ, PT ;  /* 0x00000000003f782f */ /* 0x000fda00038c0000 */
.L_x_315:
[----:B------:R-:W0:Y:S01]  /*a710*/  LDC R3, c[0x0][0x28c] ;  /* 0x0000a300ff037b82 */ /* 0x000e220000000800 */
[----:B------:R-:W-:Y:S01]  /*a720*/  BSSY B1, `(.L_x_292) ;  /* 0x0000038000017945 */ /* 0x000fe20003800000 */
[----:B0-----:R-:W-:-:S13]  /*a730*/  ISETP.LT.OR P6, PT, R3, 0x1, !P6 ;  /* 0x000000010300780c */ /* 0x001fda00077c1670 */
[----:B------:R-:W-:Y:S05]  /*a740*/  @P6 BRA `(.L_x_293) ;  /* 0x0000000000d46947 */ /* 0x000fea0003800000 */
[----:B------:R-:W-:Y:S02]  /*a750*/  IMAD.SHL.U32 R6, R2, 0x100, RZ ;  /* 0x0000010002067824 */ /* 0x000fe400078e00ff */
[----:B------:R-:W-:Y:S02]  /*a760*/  IMAD.SHL.U32 R18, R18, 0x40, RZ ;  /* 0x0000004012127824 */ /* 0x000fe400078e00ff */
[----:B------:R-:W-:Y:S02]  /*a770*/  IMAD.MOV.U32 R11, RZ, RZ, RZ ;  /* 0x000000ffff0b7224 */ /* 0x000fe400078e00ff */
[----:B------:R-:W-:Y:S02]  /*a780*/  IMAD.U32 R12, RZ, RZ, UR19 ;  /* 0x00000013ff0c7e24 */ /* 0x000fe4000f8e00ff */
[----:B------:R-:W-:Y:S02]  /*a790*/  IMAD.MOV.U32 R2, RZ, RZ, R8 ;  /* 0x000000ffff027224 */ /* 0x000fe400078e0008 */
[----:B------:R-:W-:-:S07]  /*a7a0*/  IMAD.MOV.U32 R3, RZ, RZ, R0 ;  /* 0x000000ffff037224 */ /* 0x000fce00078e0000 */
.L_x_297:
[----:B------:R-:W0:Y:S01]  /*a7b0*/  S2R R5, SR_CgaCtaId ;  /* 0x0000000000057919 */ /* 0x000e220000008800 */
[----:B------:R-:W-:-:S04]  /*a7c0*/  MOV R4, 0x400 ;  /* 0x0000040000047802 */ /* 0x000fc80000000f00 */
[----:B0-----:R-:W-:Y:S02]  /*a7d0*/  LEA R10, R5, R4, 0x18 ;  /* 0x00000004050a7211 */ /* 0x001fe400078ec0ff */
[----:B------:R-:W-:Y:S01]  /*a7e0*/  SHF.L.U32 R4, R2, 0x1f, RZ ;  /* 0x0000001f02047819 */ /* 0x000fe200000006ff */
[----:B------:R-:W0:Y:S02]  /*a7f0*/  @!P3 LDC R5, c[0x0][0x500] ;  /* 0x00014000ff05bb82 */ /* 0x000e240000000800 */
[----:B------:R-:W-:-:S04]  /*a800*/  IMAD R7, R3, 0x8, R10 ;  /* 0x0000000803077824 */ /* 0x000fc800078e020a */
[----:B------:R-:W1:Y:S02]  /*a810*/  SYNCS.PHASECHK.TRANS64.TRYWAIT P1, [R7+URZ+0x20], R4 ;  /* 0x00002004070075a7 */ /* 0x000e64000802017f */
[----:B-1----:R-:W-:Y:S05]  /*a820*/  @!P1 BRA `(.L_x_294) ;  /* 0x0000000c00b09947 */ /* 0x002fea0003800000 */
.L_x_316:
[----:B------:R-:W-:Y:S01]  /*a830*/  UPRMT UR7, UR22, 0x9910, URZ ;  /* 0x0000991016077896 */ /* 0x000fe2000800003f */
[----:B0-----:R0:W-:Y:S03]  /*a840*/  @!P3 SYNCS.ARRIVE.TRANS64 RZ, [R7+URZ], R5 ;  /* 0x0000000507ffb9a7 */ /* 0x0011e6000800003f */
[----:B------:R-:W-:-:S06]  /*a850*/  UISETP.NE.AND UP0, UPT, UR7, 0x2, UPT ;  /* 0x000000020700788c */ /* 0x000fcc000bf05270 */
[----:B------:R-:W-:-:S13]  /*a860*/  PLOP3.LUT P1, PT, PT, PT, UP0, 0x80, 0x0 ;  /* 0x000000000000781c */ /* 0x000fda0003f2f008 */
[----:B0-----:R-:W-:Y:S05]  /*a870*/  @P1 BRA `(.L_x_295) ;  /* 0x0000000000041947 */ /* 0x001fea0003800000 */
[----:B------:R-:W-:Y:S01]  /*a880*/  BPT.TRAP 0x1 ;  /* 0x000000040000795c */ /* 0x000fe20000300000 */
.L_x_295:
[----:B------:R-:W-:Y:S05]  /*a890*/  @P0 BRA `(.L_x_296) ;  /* 0x0000000000040947 */ /* 0x000fea0003800000 */
[----:B------:R-:W-:Y:S01]  /*a8a0*/  BPT.TRAP 0x1 ;  /* 0x000000040000795c */ /* 0x000fe20000300000 */
.L_x_296:
[--C-:B-1----:R-:W-:Y:S01]  /*a8b0*/  IMAD R4, R3, 0x2000, R10.reuse ;  /* 0x0000200003047824 */ /* 0x102fe200078e020a */
[----:B------:R-:W-:Y:S01]  /*a8c0*/  R2UR UR9, R7 ;  /* 0x00000000070972ca */ /* 0x000fe200000e0000 */
[C---:B------:R-:W-:Y:S01]  /*a8d0*/  IMAD R10, R3.reuse, 0x8000, R10 ;  /* 0x00008000030a7824 */ /* 0x040fe200078e020a */
[----:B------:R-:W-:Y:S01]  /*a8e0*/  UIADD3 UR14, UP0, UR20, 0xf0, URZ ;  /* 0x000000f0140e7890 */ /* 0x000fe2000ff1e03f */
[----:B------:R-:W-:Y:S01]  /*a8f0*/  VIADD R12, R12, 0xffffffff ;  /* 0xffffffff0c0c7836 */ /* 0x000fe20000000000 */
[----:B------:R-:W-:Y:S01]  /*a900*/  R2UR UR7, R4 ;  /* 0x00000000040772ca */ /* 0x000fe200000e0000 */
[----:B------:R-:W-:Y:S01]  /*a910*/  UIADD3 UR24, UP1, UR20, 0x1f0, URZ ;  /* 0x000001f014187890 */ /* 0x000fe2000ff3e03f */
[----:B------:R-:W-:Y:S01]  /*a920*/  R2UR UR8, R10 ;  /* 0x000000000a0872ca */ /* 0x000fe200000e0000 */
[----:B------:R-:W-:Y:S01]  /*a930*/  UIADD3.X UR15, URZ, UR21, URZ, UP0, !UPT ;  /* 0x000000153f0f7290 */ /* 0x000fe200087fe43f */
[----:B------:R-:W-:Y:S01]  /*a940*/  R2UR UR11, R18 ;  /* 0x00000000120b72ca */ /* 0x000fe200000e0000 */
[----:B------:R-:W-:Y:S01]  /*a950*/  VIADD R3, R3, 0x1 ;  /* 0x0000000103037836 */ /* 0x000fe20000000000 */
[----:B------:R-:W-:Y:S01]  /*a960*/  R2UR UR10, R11 ;  /* 0x000000000b0a72ca */ /* 0x000fe200000e0000 */
[----:B------:R-:W-:Y:S01]  /*a970*/  UIADD3.X UR25, URZ, UR21, URZ, UP1, !UPT ;  /* 0x000000153f197290 */ /* 0x000fe20008ffe43f */
[----:B------:R-:W-:Y:S01]  /*a980*/  R2UR UR12, R19 ;  /* 0x00000000130c72ca */ /* 0x000fe200000e0000 */
[----:B------:R-:W-:Y:S01]  /*a990*/  UMOV UR16, 0x0 ;  /* 0x0000000000107882 */ /* 0x000fe20000000000 */
[----:B------:R-:W-:Y:S01]  /*a9a0*/  R2UR UR18, R6 ;  /* 0x00000000061272ca */ /* 0x000fe200000e0000 */
[----:B------:R-:W-:Y:S01]  /*a9b0*/  UMOV UR17, 0x10000000 ;  /* 0x1000000000117882 */ /* 0x000fe20000000000 */
[----:B------:R-:W-:Y:S01]  /*a9c0*/  ISETP.GT.AND P2, PT, R12, 0x1, PT ;  /* 0x000000010c00780c */ /* 0x000fe20003f44270 */
[----:B------:R-:W-:Y:S01]  /*a9d0*/  UIADD3 UR7, UR7, 0x180, URZ ;  /* 0x0000018007077890 */ /* 0x000fe2000fffe03f */
[----:B------:R-:W-:Y:S01]  /*a9e0*/  ISETP.NE.AND P1, PT, R3, 0x4, PT ;  /* 0x000000040300780c */ /* 0x000fe20003f25270 */
[----:B------:R-:W-:Y:S01]  /*a9f0*/  UIADD3 UR13, UR8, 0x8180, URZ ;  /* 0x00008180080d7890 */ /* 0x000fe2000fffe03f */
[----:B------:R-:W-:-:S02]  /*aa00*/  VIADD R11, R11, 0x20 ;  /* 0x000000200b0b7836 */ /* 0x000fc40000000000 */
[----:B------:R-:W-:Y:S02]  /*aa10*/  SEL R5, RZ, 0x1, P1 ;  /* 0x00000001ff057807 */ /* 0x000fe40000800000 */
[----:B------:R-:W-:Y:S01]  /*aa20*/  UMOV UR8, UR7 ;  /* 0x0000000700087c82 */ /* 0x000fe20008000000 */
[----:B------:R-:W-:Y:S01]  /*aa30*/  SEL R3, R3, RZ, P1 ;  /* 0x000000ff03037207 */ /* 0x000fe20000800000 */
[----:B------:R0:W-:Y:S01]  /*aa40*/  UTMALDG.3D [UR8], [UR14], desc[UR16] ;  /* 0x000010080e0075b4 */ /* 0x0001e20008011000 */
[----:B------:R-:W-:Y:S01]  /*aa50*/  LOP3.LUT R2, R2, R5, RZ, 0x3c, !PT ;  /* 0x0000000502027212 */ /* 0x000fe200078e3cff */
[----:B0-----:R-:W-:Y:S01]  /*aa60*/  UMOV UR8, UR13 ;  /* 0x0000000d00087c82 */ /* 0x001fe20008000000 */
[----:B------:R-:W-:Y:S02]  /*aa70*/  UMOV UR11, UR18 ;  /* 0x00000012000b7c82 */ /* 0x000fe40008000000 */
[----:B------:R0:W-:Y:S02]  /*aa80*/  UTMALDG.3D [UR8], [UR24], desc[UR16] ;  /* 0x00001008180075b4 */ /* 0x0001e40008011000 */
[----:B0-----:R-:W-:Y:S05]  /*aa90*/  @P2 BRA `(.L_x_297) ;  /* 0xfffffffc00442947 */ /* 0x001fea000383ffff */
.L_x_293:
[----:B------:R-:W-:Y:S05]  /*aaa0*/  BSYNC B1 ;  /* 0x0000000000017941 */ /* 0x000fea0003800000 */
.L_x_292:
[----:B------:R-:W-:Y:S01]  /*aab0*/  LOP3.LUT P4, RZ, R9, 0xff, RZ, 0xc0, !PT ;  /* 0x000000ff09ff7812 */ /* 0x000fe2000788c0ff */
[----:B------:R-:W-:Y:S01]  /*aac0*/  VIADD R0, R0, UR38 ;  /* 0x0000002600007c36 */ /* 0x000fe20008000000 */
[----:B------:R-:W-:Y:S01]  /*aad0*/  ULDC.64 UR8, c[0x0][0x650] ;  /* 0x0001940000087ab9 */ /* 0x000fe20000000a00 */
[----:B------:R-:W-:Y:S01]  /*aae0*/  BSSY B1, `(.L_x_298) ;  /* 0x000006f000017945 */ /* 0x000fe20003800000 */
[----:B------:R-:W-:Y:S01]  /*aaf0*/  IMAD.MOV.U32 R18, RZ, RZ, -0x1 ;  /* 0xffffffffff127424 */ /* 0x000fe200078e00ff */
[----:B------:R-:W-:Y:S01]  /*ab00*/  PRMT R9, RZ, 0x7610, R9 ;  /* 0x00007610ff097816 */ /* 0x000fe20000000009 */
[----:B------:R-:W-:Y:S01]  /*ab10*/  IMAD.MOV.U32 R19, RZ, RZ, -0x1 ;  /* 0xffffffffff137424 */ /* 0x000fe200078e00ff */
[C---:B------:R-:W-:Y:S02]  /*ab20*/  ISETP.GT.U32.AND P1, PT, R0.reuse, 0x3, PT ;  /* 0x000000030000780c */ /* 0x040fe40003f24070 */
[----:B------:R-:W-:Y:S02]  /*ab30*/  SHF.R.U32.HI R2, RZ, 0x2, R0 ;  /* 0x00000002ff027819 */ /* 0x000fe40000011600 */
[----:B------:R-:W-:-:S02]  /*ab40*/  LOP3.LUT R0, R0, 0x3, RZ, 0xc0, !PT ;  /* 0x0000000300007812 */ /* 0x000fc400078ec0ff */
[----:B------:R-:W0:Y:S01]  /*ab50*/  @P4 S2R R4, SR_CgaCtaId ;  /* 0x0000000000044919 */ /* 0x000e220000008800 */
[----:B------:R-:W-:Y:S02]  /*ab60*/  @P4 MOV R3, 0x400 ;  /* 0x0000040000034802 */ /* 0x000fe40000000f00 */
[----:B------:R-:W-:-:S04]  /*ab70*/  LOP3.LUT R2, R2, 0x1, RZ, 0xc0, !PT ;  /* 0x0000000102027812 */ /* 0x000fc800078ec0ff */
[----:B------:R-:W-:Y:S02]  /*ab80*/  ISETP.NE.U32.AND P2, PT, R2, 0x1, PT ;  /* 0x000000010200780c */ /* 0x000fe40003f45070 */
[----:B0-----:R-:W-:Y:S01]  /*ab90*/  @P4 LEA R3, R4, R3, 0x18 ;  /* 0x0000000304034211 */ /* 0x001fe200078ec0ff */
[----:B------:R-:W-:-:S03]  /*aba0*/  IMAD.U32 R4, RZ, RZ, UR38 ;  /* 0x00000026ff047e24 */ /* 0x000fc6000f8e00ff */
[----:B------:R0:W-:Y:S01]  /*abb0*/  @P4 SYNCS.ARRIVE.TRANS64.A1T0 RZ, [R3+URZ+0x78], RZ ;  /* 0x000078ff03ff49a7 */ /* 0x0001e2000810003f */
[----:B------:R-:W-:Y:S02]  /*abc0*/  IADD3 R16, P4, R16, UR36, RZ ;  /* 0x0000002410107c10 */ /* 0x000fe4000ff9e0ff */
[----:B------:R-:W-:Y:S02]  /*abd0*/  ISETP.LT.U32.AND P1, PT, R4, 0x4, P1 ;  /* 0x000000040400780c */ /* 0x000fe40000f21070 */
[----:B------:R-:W-:Y:S02]  /*abe0*/  IADD3.X R17, R17, UR40, RZ, P4, !PT ;  /* 0x0000002811117c10 */ /* 0x000fe4000a7fe4ff */
[----:B------:R-:W-:Y:S02]  /*abf0*/  ISETP.GE.U32.AND P4, PT, R16, UR8, PT ;  /* 0x0000000810007c0c */ /* 0x000fe4000bf86070 */
[----:B0-----:R-:W-:Y:S02]  /*ac00*/  SEL R3, RZ, 0x1, !P1 ;  /* 0x00000001ff037807 */ /* 0x001fe40004800000 */
[----:B------:R-:W-:-:S02]  /*ac10*/  ISETP.GE.U32.AND.EX P1, PT, R17, UR9, PT, P4 ;  /* 0x0000000911007c0c */ /* 0x000fc4000bf26140 */
[----:B------:R-:W-:-:S04]  /*ac20*/  ISETP.GT.U32.AND P2, PT, R4, 0x3, !P2 ;  /* 0x000000030400780c */ /* 0x000fc80005744070 */
[----:B------:R-:W-:-:S04]  /*ac30*/  SEL R2, RZ, 0x1, !P2 ;  /* 0x00000001ff027807 */ /* 0x000fc80005000000 */
[--C-:B------:R-:W-:Y:S01]  /*ac40*/  LOP3.LUT R8, R2, R8, R3.reuse, 0x96, !PT ;  /* 0x0000000802087212 */ /* 0x100fe200078e9603 */
[----:B------:R-:W-:Y:S01]  /*ac50*/  IMAD.MOV.U32 R2, RZ, RZ, -0x1 ;  /* 0xffffffffff027424 */ /* 0x000fe200078e00ff */
[----:B------:R-:W-:Y:S01]  /*ac60*/  PRMT R3, RZ, 0x7610, R3 ;  /* 0x00007610ff037816 */ /* 0x000fe20000000003 */
[----:B------:R-:W-:Y:S06]  /*ac70*/  @P1 BRA `(.L_x_299) ;  /* 0x0000000400541947 */ /* 0x000fec0003800000 */
[----:B------:R-:W0:Y:S01]  /*ac80*/  S2UR UR7, SR_CTAID.X ;  /* 0x00000000000779c3 */ /* 0x000e220000002500 */
[----:B------:R-:W-:Y:S01]  /*ac90*/  ULDC.64 UR8, c[0x0][0x628] ;  /* 0x00018a0000087ab9 */ /* 0x000fe20000000a00 */
[----:B------:R-:W-:Y:S01]  /*aca0*/  ULDC UR10, c[0x0][0x150] ;  /* 0x00005400000a7ab9 */ /* 0x000fe20000000800 */
[----:B------:R-:W-:Y:S01]  /*acb0*/  ISETP.NE.U32.AND P1, PT, RZ, UR8, PT ;  /* 0x00000008ff007c0c */ /* 0x000fe2000bf25070 */
[----:B------:R-:W-:Y:S01]  /*acc0*/  ULDC UR11, c[0x0][0x630] ;  /* 0x00018c00000b7ab9 */ /* 0x000fe20000000800 */
[----:B------:R-:W-:Y:S01]  /*acd0*/  ULDC UR13, c[0x0][0x154] ;  /* 0x00005500000d7ab9 */ /* 0x000fe20000000800 */
[----:B------:R-:W-:Y:S01]  /*ace0*/  IMAD.MOV.U32 R2, RZ, RZ, R16 ;  /* 0x000000ffff027224 */ /* 0x000fe200078e0010 */
[----:B------:R-:W-:Y:S01]  /*acf0*/  ISETP.NE.AND.EX P1, PT, RZ, UR9, PT, P1 ;  /* 0x00000009ff007c0c */ /* 0x000fe2000bf25310 */
[----:B------:R-:W1:Y:S01]  /*ad00*/  S2UR UR12, SR_CTAID.Y ;  /* 0x00000000000c79c3 */ /* 0x000e620000002600 */
[----:B0-----:R-:W-:-:S05]  /*ad10*/  I2FP.F32.U32 R3, UR7 ;  /* 0x0000000700037c45 */ /* 0x001fca0008201000 */
[----:B------:R-:W-:Y:S01]  /*ad20*/  FMUL R10, R3, UR10 ;  /* 0x0000000a030a7c20 */ /* 0x000fe20008400000 */
[----:B------:R-:W-:-:S05]  /*ad30*/  IMAD.MOV.U32 R3, RZ, RZ, R17 ;  /* 0x000000ffff037224 */ /* 0x000fca00078e0011 */
[----:B------:R-:W-:Y:S05]  /*ad40*/  @!P1 BRA `(.L_x_300) ;  /* 0x0000000000289947 */ /* 0x000fea0003800000 */
[----:B------:R-:W-:Y:S02]  /*ad50*/  ULDC UR10, c[0x0][0x634] ;  /* 0x00018d00000a7ab9 */ /* 0x000fe40000000800 */
[----:B------:R-:W-:-:S05]  /*ad60*/  IADD3 R7, P1, R16, UR10, RZ ;  /* 0x0000000a10077c10 */ /* 0x000fca000ff3e0ff */
[----:B------:R-:W-:-:S04]  /*ad70*/  IMAD.X R11, RZ, RZ, R17, P1 ;  /* 0x000000ffff0b7224 */ /* 0x000fc800008e0611 */
[----:B------:R-:W-:-:S04]  /*ad80*/  IMAD.WIDE.U32 R4, R11, UR8, RZ ;  /* 0x000000080b047c25 */ /* 0x000fc8000f8e00ff */
[----:B------:R-:W-:-:S04]  /*ad90*/  IMAD.WIDE.U32 R4, P1, R7, UR9, R4 ;  /* 0x0000000907047c25 */ /* 0x000fc8000f820004 */
[----:B------:R-:W-:-:S04]  /*ada0*/  IMAD.WIDE.U32 R6, R7, UR8, RZ ;  /* 0x0000000807067c25 */ /* 0x000fc8000f8e00ff */
[----:B------:R-:W-:Y:S01]  /*adb0*/  IMAD.X R3, RZ, RZ, RZ, P1 ;  /* 0x000000ffff037224 */ /* 0x000fe200008e06ff */
[----:B------:R-:W-:Y:S01]  /*adc0*/  IADD3 RZ, P1, R7, R4, RZ ;  /* 0x0000000407ff7210 */ /* 0x000fe20007f3e0ff */
[----:B------:R-:W-:-:S04]  /*add0*/  IMAD.MOV.U32 R2, RZ, RZ, R5 ;  /* 0x000000ffff027224 */ /* 0x000fc800078e0005 */
[----:B------:R-:W-:-:S08]  /*ade0*/  IMAD.WIDE.U32.X R2, R11, UR9, R2, P1 ;  /* 0x000000090b027c25 */ /* 0x000fd000088e0402 */
.L_x_300:
[--C-:B------:R-:W-:Y:S01]  /*adf0*/  SHF.R.U64 R19, R2, UR11, R3.reuse ;  /* 0x0000000b02137c19 */ /* 0x100fe20008001203 */
[----:B------:R-:W0:Y:S01]  /*ae00*/  F2I.U32.TRUNC.NTZ R10, R10 ;  /* 0x0000000a000a7305 */ /* 0x000e22000020f000 */
[----:B------:R-:W-:Y:S01]  /*ae10*/  SHF.R.U32.HI R2, RZ, UR11, R3 ;  /* 0x0000000bff027c19 */ /* 0x000fe20008011603 */
[----:B------:R-:W-:Y:S01]  /*ae20*/  ULDC.64 UR8, c[0x0][0x620] ;  /* 0x0001880000087ab9 */ /* 0x000fe20000000a00 */
[----:B------:R-:W-:Y:S01]  /*ae30*/  IADD3 R5, P1, RZ, -R19, RZ ;  /* 0x80000013ff057210 */ /* 0x000fe20007f3e0ff */
[----:B------:R-:W-:Y:S01]  /*ae40*/  ULDC.64 UR14, c[0x0][0x640] ;  /* 0x00019000000e7ab9 */ /* 0x000fe20000000a00 */
[----:B-1----:R-:W-:Y:S01]  /*ae50*/  I2FP.F32.U32 R4, UR12 ;  /* 0x0000000c00047c45 */ /* 0x002fe20008201000 */
[----:B------:R-:W1:Y:S01]  /*ae60*/  LDC R15, c[0x0][0x610] ;  /* 0x00018400ff0f7b82 */ /* 0x000e620000000800 */
[----:B------:R-:W-:Y:S01]  /*ae70*/  ULDC UR11, c[0x0][0x658] ;  /* 0x00019600000b7ab9 */ /* 0x000fe20000000800 */
[----:B------:R-:W-:Y:S01]  /*ae80*/  IMAD.X R2, RZ, RZ, ~R2, P1 ;  /* 0x000000ffff027224 */ /* 0x000fe200008e0e02 */
[----:B------:R-:W-:Y:S01]  /*ae90*/  ISETP.NE.U32.AND P1, PT, RZ, UR14, PT ;  /* 0x0000000eff007c0c */ /* 0x000fe2000bf25070 */
[----:B------:R-:W-:Y:S01]  /*aea0*/  FMUL R6, R4, UR13 ;  /* 0x0000000d04067c20 */ /* 0x000fe20008400000 */
[----:B------:R-:W-:Y:S01]  /*aeb0*/  ULDC UR13, c[0x0][0x648] ;  /* 0x00019200000d7ab9 */ /* 0x000fe20000000800 */
[----:B------:R-:W-:Y:S01]  /*aec0*/  IMAD R4, R2, UR8, RZ ;  /* 0x0000000802047c24 */ /* 0x000fe2000f8e02ff */
[----:B------:R-:W-:Y:S01]  /*aed0*/  ISETP.NE.AND.EX P1, PT, RZ, UR15, PT, P1 ;  /* 0x0000000fff007c0c */ /* 0x000fe2000bf25310 */
[C---:B------:R-:W-:Y:S01]  /*aee0*/  IMAD.WIDE.U32 R2, R5.reuse, UR8, R16 ;  /* 0x0000000805027c25 */ /* 0x040fe2000f8e0010 */
[----:B0-----:R-:W-:Y:S01]  /*aef0*/  R2UR UR8, R10 ;  /* 0x000000000a0872ca */ /* 0x001fe200000e0000 */
[----:B------:R-:W0:Y:S02]  /*af00*/  F2I.U32.TRUNC.NTZ R6, R6 ;  /* 0x0000000600067305 */ /* 0x000e24000020f000 */
[----:B------:R-:W-:Y:S01]  /*af10*/  IMAD R5, R5, UR9, R4 ;  /* 0x0000000905057c24 */ /* 0x000fe2000f8e0204 */
[----:B------:R-:W-:-:S03]  /*af20*/  ULDC UR9, c[0x0][0x618] ;  /* 0x0001860000097ab9 */ /* 0x000fc60000000800 */
[----:B------:R-:W-:-:S05]  /*af30*/  IMAD.IADD R3, R3, 0x1, R5 ;  /* 0x0000000103037824 */ /* 0x000fca00078e0205 */
[--C-:B------:R-:W-:Y:S02]  /*af40*/  SHF.R.U64 R10, R2, UR9, R3.reuse ;  /* 0x00000009020a7c19 */ /* 0x100fe40008001203 */
[----:B------:R-:W-:Y:S01]  /*af50*/  SHF.R.U32.HI R3, RZ, UR9, R3 ;  /* 0x00000009ff037c19 */ /* 0x000fe20008011603 */
[----:B------:R-:W-:Y:S01]  /*af60*/  ULDC UR9, c[0x0][0x608] ;  /* 0x0001820000097ab9 */ /* 0x000fe20000000800 */
[----:B0-----:R-:W-:Y:S02]  /*af70*/  R2UR UR10, R6 ;  /* 0x00000000060a72ca */ /* 0x001fe400000e0000 */
[--C-:B------:R-:W-:Y:S02]  /*af80*/  SHF.R.U64 R12, R10, UR9, R3.reuse ;  /* 0x000000090a0c7c19 */ /* 0x100fe40008001203 */
[----:B------:R-:W-:Y:S01]  /*af90*/  SHF.R.U32.HI R3, RZ, UR9, R3 ;  /* 0x00000009ff037c19 */ /* 0x000fe20008011603 */
[----:B------:R-:W-:-:S03]  /*afa0*/  UIADD3 UR9, -UR8, URZ, URZ ;  /* 0x0000003f08097290 */ /* 0x000fc6000fffe13f */
[--C-:B------:R-:W-:Y:S01]  /*afb0*/  SHF.R.U64 R13, R12, UR11, R3.reuse ;  /* 0x0000000b0c0d7c19 */ /* 0x100fe20008001203 */
[----:B------:R-:W-:Y:S01]  /*afc0*/  ULDC UR8, c[0x0][0x144] ;  /* 0x0000510000087ab9 */ /* 0x000fe20000000800 */
[----:B------:R-:W-:-:S03]  /*afd0*/  SHF.R.U32.HI R3, RZ, UR11, R3 ;  /* 0x0000000bff037c19 */ /* 0x000fc60008011603 */
[----:B------:R-:W-:Y:S01]  /*afe0*/  IMAD.MOV.U32 R2, RZ, RZ, R13 ;  /* 0x000000ffff027224 */ /* 0x000fe200078e000d */
[----:B------:R-:W-:Y:S06]  /*aff0*/  @!P1 BRA `(.L_x_301) ;  /* 0x0000000000289947 */ /* 0x000fec0003800000 */
        /* <DEDUP_REMOVED lines=10> */
.L_x_301:
[----:B------:R-:W-:Y:S01]  /*b0a0*/  UISETP.NE.AND UP0, UPT, UR39, URZ, UPT ;  /* 0x0000003f2700728c */ /* 0x000fe2000bf05270 */
[----:B------:R-:W-:Y:S01]  /*b0b0*/  SHF.R.U64 R3, R2, UR13, R3 ;  /* 0x0000000d02037c19 */ /* 0x000fe20008001203 */
[----:B------:R-:W-:Y:S01]  /*b0c0*/  UIADD3 UR10, -UR10, URZ, URZ ;  /* 0x0000003f0a0a7290 */ /* 0x000fe2000fffe13f */
[----:B------:R-:W-:Y:S01]  /*b0d0*/  LOP3.LUT R2, R12, UR6, RZ, 0xc0, !PT ;  /* 0x000000060c027c12 */ /* 0x000fe2000f8ec0ff */
[----:B------:R-:W-:Y:S01]  /*b0e0*/  UIMAD UR7, UR8, UR9, UR7 ;  /* 0x00000009080772a4 */ /* 0x000fe2000f8e0207 */
[----:B------:R-:W-:Y:S01]  /*b0f0*/  LOP3.LUT R5, R10, UR4, RZ, 0xc0, !PT ;  /* 0x000000040a057c12 */ /* 0x000fe2000f8ec0ff */
[----:B------:R-:W-:Y:S01]  /*b100*/  IMAD.MOV R4, RZ, RZ, -R3 ;  /* 0x000000ffff047224 */ /* 0x000fe200078e0a03 */
[----:B------:R-:W-:Y:S01]  /*b110*/  ULDC UR8, c[0x0][0x148] ;  /* 0x0000520000087ab9 */ /* 0x000fe20000000800 */
[----:B------:R-:W-:Y:S01]  /*b120*/  IMAD R18, R3, UR5, R2 ;  /* 0x0000000503127c24 */ /* 0x000fe2000f8e0202 */
[----:B------:R-:W-:Y:S01]  /*b130*/  PLOP3.LUT P1, PT, PT, PT, UP0, 0x80, 0x0 ;  /* 0x000000000000781c */ /* 0x000fe20003f2f008 */
[----:B------:R-:W-:Y:S01]  /*b140*/  IMAD.MOV.U32 R3, RZ, RZ, 0x1 ;  /* 0x00000001ff037424 */ /* 0x000fe200078e00ff */
[----:B------:R-:W-:-:S03]  /*b150*/  @UP0 UIMAD UR7, UR8, UR10, UR12 ;  /* 0x0000000a080702a4 */ /* 0x000fc6000f8e020c */
[----:B------:R-:W-:Y:S02]  /*b160*/  ULDC UR8, c[0x0][0x638] ;  /* 0x00018e0000087ab9 */ /* 0x000fe40000000800 */
[----:B------:R-:W-:Y:S02]  /*b170*/  IMAD R2, R4, UR8, R13 ;  /* 0x0000000804027c24 */ /* 0x000fe4000f8e020d */
[----:B-1----:R-:W-:Y:S01]  /*b180*/  IMAD R18, R18, R15, UR7 ;  /* 0x0000000712127e24 */ /* 0x002fe2000f8e020f */
[----:B------:R-:W-:Y:S02]  /*b190*/  ULDC UR7, c[0x0][0x600] ;  /* 0x0001800000077ab9 */ /* 0x000fe40000000800 */
[----:B------:R-:W-:-:S05]  /*b1a0*/  IMAD R5, R2, UR7, R5 ;  /* 0x0000000702057c24 */ /* 0x000fca000f8e0205 */
[----:B------:R-:W-:Y:S02]  /*b1b0*/  SEL R2, R5, R18, !P1 ;  /* 0x0000001205027207 */ /* 0x000fe40004800000 */
[----:B------:R-:W-:-:S07]  /*b1c0*/  SEL R18, R18, R5, !P1 ;  /* 0x0000000512127207 */ /* 0x000fce0004800000 */
.L_x_299:
[----:B------:R-:W-:Y:S05]  /*b1d0*/  BSYNC B1 ;  /* 0x0000000000017941 */ /* 0x000fea0003800000 */
.L_x_298:
[----:B------:R-:W-:-:S13]  /*b1e0*/  LOP3.LUT P1, RZ, R3, 0xff, RZ, 0xc0, !PT ;  /* 0x000000ff03ff7812 */ /* 0x000fda000782c0ff */
[----:B------:R-:W-:Y:S05]  /*b1f0*/  @P1 BRA `(.L_x_302) ;  /* 0xfffffff400381947 */ /* 0x000fea000383ffff */
[----:B------:R-:W-:Y:S05]  /*b200*/  BSYNC B0 ;  /* 0x0000000000007941 */ /* 0x000fea0003800000 */
.L_x_290:
[----:B------:R-:W-:-:S03]  /*b210*/  UMOV UR7, 0xffffffff ;  /* 0xffffffff00077882 */ /* 0x000fc60000000000 */
[----:B------:R-:W-:Y:S05]  /*b220*/  BRA.DIV UR7, `(.L_x_303) ;  /* 0x0000000607447947 */ /* 0x000fea000b800000 */
[----:B------:R-:W-:-:S13]  /*b230*/  ELECT P6, URZ, PT ;  /* 0x00000000003f782f */ /* 0x000fda00038c0000 */
.L_x_319:
[----:B------:R-:W-:Y:S04]  /*b240*/  BSSY B0, `(.L_x_304) ;  /* 0x000002c000007945 */ /* 0x000fe80003800000 */
[----:B------:R-:W-:Y:S05]  /*b250*/  @!P6 BRA `(.L_x_305) ;  /* 0x0000000000a8e947 */ /* 0x000fea0003800000 */
[----:B------:R-:W-:-:S04]  /*b260*/  ULOP3.LUT UR7, UR41, 0x2, URZ, 0xfc, !UPT ;  /* 0x0000000229077892 */ /* 0x000fc8000f8efc3f */
[----:B------:R-:W-:-:S06]  /*b270*/  UISETP.NE.AND UP0, UPT, UR7, 0x3, UPT ;  /* 0x000000030700788c */ /* 0x000fcc000bf05270 */
[----:B------:R-:W-:-:S13]  /*b280*/  PLOP3.LUT P0, PT, PT, PT, UP0, 0x80, 0x0 ;  /* 0x000000000000781c */ /* 0x000fda0003f0f008 */
[----:B------:R-:W-:Y:S05]  /*b290*/  @!P0 BRA `(.L_x_306) ;  /* 0x0000000000048947 */ /* 0x000fea0003800000 */
[----:B------:R-:W-:Y:S01]  /*b2a0*/  BPT.TRAP 0x1 ;  /* 0x000000040000795c */ /* 0x000fe20000300000 */
.L_x_306:
[----:B------:R-:W0:Y:S01]  /*b2b0*/  S2R R3, SR_CgaCtaId ;  /* 0x0000000000037919 */ /* 0x000e220000008800 */
[----:B------:R-:W-:-:S04]  /*b2c0*/  MOV R2, 0x400 ;  /* 0x0000040000027802 */ /* 0x000fc80000000f00 */
[----:B0-----:R-:W-:Y:S02]  /*b2d0*/  LEA R3, R3, R2, 0x18 ;  /* 0x0000000203037211 */ /* 0x001fe400078ec0ff */
[----:B------:R-:W-:-:S03]  /*b2e0*/  SHF.L.U32 R2, R8, 0x1f, RZ ;  /* 0x0000001f08027819 */ /* 0x000fc600000006ff */
[----:B------:R-:W-:-:S04]  /*b2f0*/  VIADD R3, R3, 0x20 ;  /* 0x0000002003037836 */ /* 0x000fc80000000000 */
[C---:B------:R-:W-:Y:S02]  /*b300*/  IMAD R7, R0.reuse, 0x8, R3 ;  /* 0x0000000800077824 */ /* 0x040fe400078e0203 */
[----:B------:R-:W-:Y:S02]  /*b310*/  VIADD R0, R0, 0x1 ;  /* 0x0000000100007836 */ /* 0x000fe40000000000 */
[----:B------:R-:W0:Y:S03]  /*b320*/  SYNCS.PHASECHK.TRANS64.TRYWAIT P0, [R7+URZ], R2 ;  /* 0x00000002070075a7 */ /* 0x000e26000800017f */
[----:B------:R-:W-:-:S04]  /*b330*/  ISETP.NE.AND P1, PT, R0, 0x4, PT ;  /* 0x000000040000780c */ /* 0x000fc80003f25270 */
[----:B------:R-:W-:Y:S02]  /*b340*/  SEL R5, RZ, 0x1, P1 ;  /* 0x00000001ff057807 */ /* 0x000fe40000800000 */
[----:B------:R-:W-:Y:S02]  /*b350*/  SEL R0, R0, RZ, P1 ;  /* 0x000000ff00007207 */ /* 0x000fe40000800000 */
[----:B------:R-:W-:-:S03]  /*b360*/  LOP3.LUT R5, R8, R5, RZ, 0x3c, !PT ;  /* 0x0000000508057212 */ /* 0x000fc600078e3cff */
[----:B------:R-:W-:Y:S01]  /*b370*/  IMAD R9, R0, 0x8, R3 ;  /* 0x0000000800097824 */ /* 0x000fe200078e0203 */
[----:B------:R-:W-:Y:S01]  /*b380*/  SHF.L.U32 R4, R5, 0x1f, RZ ;  /* 0x0000001f05047819 */ /* 0x000fe200000006ff */
[----:B0-----:R-:W-:Y:S06]  /*b390*/  @!P0 BRA `(.L_x_307) ;  /* 0x0000000400088947 */ /* 0x001fec0003800000 */
.L_x_320:
[----:B------:R-:W1:Y:S01]  /*b3a0*/  SYNCS.PHASECHK.TRANS64.TRYWAIT P0, [R9+URZ], R4 ;  /* 0x00000004090075a7 */ /* 0x000e62000800017f */
[----:B------:R-:W-:-:S05]  /*b3b0*/  VIADD R0, R0, 0x1 ;  /* 0x0000000100007836 */ /* 0x000fca0000000000 */
[----:B------:R-:W-:-:S04]  /*b3c0*/  ISETP.NE.AND P1, PT, R0, 0x4, PT ;  /* 0x000000040000780c */ /* 0x000fc80003f25270 */
[----:B0-----:R-:W-:Y:S02]  /*b3d0*/  SEL R2, RZ, 0x1, P1 ;  /* 0x00000001ff027807 */ /* 0x001fe40000800000 */
[----:B------:R-:W-:Y:S02]  /*b3e0*/  SEL R0, R0, RZ, P1 ;  /* 0x000000ff00007207 */ /* 0x000fe40000800000 */
[----:B------:R-:W-:-:S03]  /*b3f0*/  LOP3.LUT R7, R5, R2, RZ, 0x3c, !PT ;  /* 0x0000000205077212 */ /* 0x000fc600078e3cff */
[----:B------:R-:W-:Y:S01]  /*b400*/  IMAD R6, R0, 0x8, R3 ;  /* 0x0000000800067824 */ /* 0x000fe200078e0203 */
[----:B------:R-:W-:Y:S01]  /*b410*/  SHF.L.U32 R5, R7, 0x1f, RZ ;  /* 0x0000001f07057819 */ /* 0x000fe200000006ff */
[----:B-1----:R-:W-:Y:S06]  /*b420*/  @!P0 BRA `(.L_x_308) ;  /* 0x0000000000f88947 */ /* 0x002fec0003800000 */
.L_x_321:
[----:B------:R-:W1:Y:S01]  /*b430*/  SYNCS.PHASECHK.TRANS64.TRYWAIT P0, [R6+URZ], R5 ;  /* 0x00000005060075a7 */ /* 0x000e62000800017f */
[----:B------:R-:W-:-:S05]  /*b440*/  VIADD R0, R0, 0x1 ;  /* 0x0000000100007836 */ /* 0x000fca0000000000 */
[----:B------:R-:W-:-:S04]  /*b450*/  ISETP.NE.AND P1, PT, R0, 0x4, PT ;  /* 0x000000040000780c */ /* 0x000fc80003f25270 */
[----:B------:R-:W-:Y:S02]  /*b460*/  SEL R2, RZ, 0x1, P1 ;  /* 0x00000001ff027807 */ /* 0x000fe40000800000 */
[----:B------:R-:W-:Y:S02]  /*b470*/  SEL R0, R0, RZ, P1 ;  /* 0x000000ff00007207 */ /* 0x000fe40000800000 */
[----:B------:R-:W-:Y:S01]  /*b480*/  LOP3.LUT R2, R7, R2, RZ, 0x3c, !PT ;  /* 0x0000000207027212 */ /* 0x000fe200078e3cff */
[----:B-1----:R-:W-:Y:S06]  /*b490*/  @!P0 BRA `(.L_x_309) ;  /* 0x0000000000f08947 */ /* 0x002fec0003800000 */
.L_x_322:
[----:B------:R-:W-:Y:S01]  /*b4a0*/  IMAD R3, R0, 0x8, R3 ;  /* 0x0000000800037824 */ /* 0x000fe200078e0203 */
[----:B------:R-:W-:-:S07]  /*b4b0*/  SHF.L.U32 R0, R2, 0x1f, RZ ;  /* 0x0000001f02007819 */ /* 0x000fce00000006ff */
.L_x_310:
[----:B--2---:R2:W3:Y:S02]  /*b4c0*/  SYNCS.PHASECHK.TRANS64.TRYWAIT P0, [R3+URZ], R0 ;  /* 0x00000000030075a7 */ /* 0x0044e4000800017f */
[----:B---3--:R-:W-:Y:S05]  /*b4d0*/  @!P0 NANOSLEEP.SYNCS 0x989680 ;  /* 0x009896800000895d */ /* 0x008fea0003900000 */
[----:B------:R-:W3:Y:S02]  /*b4e0*/  @!P0 SYNCS.PHASECHK.TRANS64 P0, [R3+URZ], R0 ;  /* 0x00000000030085a7 */ /* 0x000ee4000800007f */
[----:B---3--:R-:W-:Y:S05]  /*b4f0*/  @!P0 BRA `(.L_x_310) ;  /* 0xfffffffc00f08947 */ /* 0x008fea000383ffff */
.L_x_305:
[----:B------:R-:W-:Y:S05]  /*b500*/  BSYNC B0 ;  /* 0x0000000000007941 */ /* 0x000fea0003800000 */
.L_x_304:
[----:B------:R-:W-:Y:S05]  /*b510*/  EXIT ;  /* 0x000000000000794d */ /* 0x000fea0003800000 */
.L_x_14:
[----:B0-----:R0:W1:Y:S02]  /*b520*/  SYNCS.PHASECHK.TRANS64.TRYWAIT P0, [R157+URZ], R0 ;  /* 0x000000009d0075a7 */ /* 0x001064000800017f */
[----:B-1----:R-:W-:Y:S05]  /*b530*/  @!P0 NANOSLEEP.SYNCS 0x989680 ;  /* 0x009896800000895d */ /* 0x002fea0003900000 */
[----:B------:R-:W1:Y:S02]  /*b540*/  @!P0 SYNCS.PHASECHK.TRANS64 P0, [R157+URZ], R0 ;  /* 0x000000009d0085a7 */ /* 0x000e64000800007f */
[----:B-1----:R-:W-:Y:S05]  /*b550*/  @!P0 BRA `(.L_x_14) ;  /* 0xfffffffc00f08947 */ /* 0x002fea000383ffff */
[----:B------:R-:W-:Y:S05]  /*b560*/  BRA `(.L_x_311) ;  /* 0xffffff60000c7947 */ /* 0x000fea000383ffff */
.L_x_19:
[----:B-1----:R1:W2:Y:S02]  /*b570*/  SYNCS.PHASECHK.TRANS64.TRYWAIT P1, [R3+URZ], R0 ;  /* 0x00000000030075a7 */ /* 0x0022a4000802017f */
[----:B--2---:R-:W-:Y:S05]  /*b580*/  @!P1 NANOSLEEP.SYNCS 0x989680 ;  /* 0x009896800000995d */ /* 0x004fea0003900000 */
[----:B------:R-:W2:Y:S02]  /*b590*/  @!P1 SYNCS.PHASECHK.TRANS64 P1, [R3+URZ], R0 ;  /* 0x00000000030095a7 */ /* 0x000ea4000802007f */
[----:B--2---:R-:W-:Y:S05]  /*b5a0*/  @!P1 BRA `(.L_x_19) ;  /* 0xfffffffc00f09947 */ /* 0x004fea000383ffff */
[----:B------:R-:W-:Y:S05]  /*b5b0*/  BRA `(.L_x_18) ;  /* 0xffffff60007c7947 */ /* 0x000fea000383ffff */
.L_x_24:
[----:B-1----:R-:W-:-:S04]  /*b5c0*/  IMAD.U32 R4, RZ, RZ, UR4 ;  /* 0x00000004ff047e24 */ /* 0x002fc8000f8e00ff */
[----:B------:R1:W2:Y:S03]  /*b5d0*/  SYNCS.PHASECHK.TRANS64.TRYWAIT P1, [R4+URZ], R3 ;  /* 0x00000003040075a7 */ /* 0x0002a6000802017f */
[----:B--2---:R-:W-:Y:S05]  /*b5e0*/  @!P1 NANOSLEEP.SYNCS 0x989680 ;  /* 0x009896800000995d */ /* 0x004fea0003900000 */
[----:B------:R-:W2:Y:S02]  /*b5f0*/  @!P1 SYNCS.PHASECHK.TRANS64 P1, [R4+URZ], R3 ;  /* 0x00000003040095a7 */ /* 0x000ea4000802007f */
[----:B--2---:R-:W-:Y:S05]  /*b600*/  @!P1 BRA `(.L_x_24) ;  /* 0xfffffffc00ec9947 */ /* 0x004fea000383ffff */
[----:B------:R-:W-:Y:S05]  /*b610*/  BRA `(.L_x_23) ;  /* 0xffffff6400587947 */ /* 0x000fea000383ffff */
.L_x_30:
[----:B0-----:R0:W1:Y:S02]  /*b620*/  SYNCS.PHASECHK.TRANS64.TRYWAIT P0, [R157+URZ+0x10], R0 ;  /* 0x000010009d0075a7 */ /* 0x001064000800017f */
[----:B-1----:R-:W-:Y:S05]  /*b630*/  @!P0 NANOSLEEP.SYNCS 0x989680 ;  /* 0x009896800000895d */ /* 0x002fea0003900000 */
[----:B------:R-:W1:Y:S02]  /*b640*/  @!P0 SYNCS.PHASECHK.TRANS64 P0, [R157+URZ+0x10], R0 ;  /* 0x000010009d0085a7 */ /* 0x000e64000800007f */
[----:B-1----:R-:W-:Y:S05]  /*b650*/  @!P0 BRA `(.L_x_30) ;  /* 0xfffffffc00f08947 */ /* 0x002fea000383ffff */
[----:B------:R-:W-:Y:S05]  /*b660*/  BRA `(.L_x_312) ;  /* 0xffffff6800a07947 */ /* 0x000fea000383ffff */
.L_x_291:
[----:B------:R-:W-:Y:S01]  /*b670*/  BSSY B1, `(.L_x_313) ;  /* 0x0000006000017945 */ /* 0x000fe20003800000 */
[----:B------:R-:W-:-:S07]  /*b680*/  IMAD.MOV.U32 R15, RZ, RZ, -0x1 ;  /* 0xffffffffff0f7424 */ /* 0x000fce00078e00ff */
[----:B------:R-:W-:Y:S05]  /*b690*/  WARPSYNC.COLLECTIVE R15, `(.L_x_314) ;  /* 0x000000000f0c7348 */ /* 0x000fea0003c00000 */
[----:B------:R-:W-:Y:S02]  /*b6a0*/  ELECT P6, UR62, PT ;  /* 0x00000000003e782f */ /* 0x000fe400038c0000 */
[----:B------:R-:W-:Y:S01]  /*b6b0*/  MOV R14, UR62 ;  /* 0x0000003e000e7c02 */ /* 0x000fe20008000f00 */
[----:B------:R-:W-:Y:S10]  /*b6c0*/  ENDCOLLECTIVE ;  /* 0x000000000000791b */ /* 0x000ff40003800000 */
.L_x_314:
[----:B------:R-:W-:Y:S05]  /*b6d0*/  BSYNC B1 ;  /* 0x0000000000017941 */ /* 0x000fea0003800000 */
.L_x_313:
[----:B------:R-:W-:Y:S05]  /*b6e0*/  BRA `(.L_x_315) ;  /* 0xfffffff000087947 */ /* 0x000fea000383ffff */
.L_x_294:
[----:B-1----:R1:W2:Y:S02]  /*b6f0*/  SYNCS.PHASECHK.TRANS64.TRYWAIT P1, [R7+URZ+0x20], R4 ;  /* 0x00002004070075a7 */ /* 0x0022a4000802017f */
[----:B--2---:R-:W-:Y:S05]  /*b700*/  @!P1 NANOSLEEP.SYNCS 0x989680 ;  /* 0x009896800000995d */ /* 0x004fea0003900000 */
[----:B------:R-:W2:Y:S02]  /*b710*/  @!P1 SYNCS.PHASECHK.TRANS64 P1, [R7+URZ+0x20], R4 ;  /* 0x00002004070095a7 */ /* 0x000ea4000802007f */
[----:B--2---:R-:W-:Y:S05]  /*b720*/  @!P1 BRA `(.L_x_294) ;  /* 0xfffffffc00f09947 */ /* 0x004fea000383ffff */
[----:B------:R-:W-:Y:S05]  /*b730*/  BRA `(.L_x_316) ;  /* 0xfffffff0003c7947 */ /* 0x000fea000383ffff */
.L_x_303:
[----:B------:R-:W-:Y:S01]  /*b740*/  BSSY B0, `(.L_x_317) ;  /* 0x0000006000007945 */ /* 0x000fe20003800000 */
[----:B------:R-:W-:-:S07]  /*b750*/  IMAD.MOV.U32 R15, RZ, RZ, -0x1 ;  /* 0xffffffffff0f7424 */ /* 0x000fce00078e00ff */
[----:B------:R-:W-:Y:S05]  /*b760*/  WARPSYNC.COLLECTIVE R15, `(.L_x_318) ;  /* 0x000000000f0c7348 */ /* 0x000fea0003c00000 */
[----:B------:R-:W-:Y:S02]  /*b770*/  ELECT P6, UR62, PT ;  /* 0x00000000003e782f */ /* 0x000fe400038c0000 */
[----:B------:R-:W-:Y:S01]  /*b780*/  MOV R14, UR62 ;  /* 0x0000003e000e7c02 */ /* 0x000fe20008000f00 */
[----:B------:R-:W-:Y:S10]  /*b790*/  ENDCOLLECTIVE ;  /* 0x000000000000791b */ /* 0x000ff40003800000 */
.L_x_318:
[----:B------:R-:W-:Y:S05]  /*b7a0*/  BSYNC B0 ;  /* 0x0000000000007941 */ /* 0x000fea0003800000 */
.L_x_317:
[----:B------:R-:W-:Y:S05]  /*b7b0*/  BRA `(.L_x_319) ;  /* 0xfffffff800a07947 */ /* 0x000fea000383ffff */
.L_x_307:
[----:B0-----:R0:W1:Y:S02]  /*b7c0*/  SYNCS.PHASECHK.TRANS64.TRYWAIT P0, [R7+URZ], R2 ;  /* 0x00000002070075a7 */ /* 0x001064000800017f */
[----:B-1----:R-:W-:Y:S05]  /*b7d0*/  @!P0 NANOSLEEP.SYNCS 0x989680 ;  /* 0x009896800000895d */ /* 0x002fea0003900000 */
[----:B------:R-:W1:Y:S02]  /*b7e0*/  @!P0 SYNCS.PHASECHK.TRANS64 P0, [R7+URZ], R2 ;  /* 0x00000002070085a7 */ /* 0x000e64000800007f */
[----:B-1----:R-:W-:Y:S05]  /*b7f0*/  @!P0 BRA `(.L_x_307) ;  /* 0xfffffffc00f08947 */ /* 0x002fea000383ffff */
[----:B------:R-:W-:Y:S05]  /*b800*/  BRA `(.L_x_320) ;  /* 0xfffffff800e47947 */ /* 0x000fea000383ffff */
.L_x_308:
[----:B0-----:R0:W1:Y:S02]  /*b810*/  SYNCS.PHASECHK.TRANS64.TRYWAIT P0, [R9+URZ], R4 ;  /* 0x00000004090075a7 */ /* 0x001064000800017f */
[----:B-1----:R-:W-:Y:S05]  /*b820*/  @!P0 NANOSLEEP.SYNCS 0x989680 ;  /* 0x009896800000895d */ /* 0x002fea0003900000 */
[----:B------:R-:W1:Y:S02]  /*b830*/  @!P0 SYNCS.PHASECHK.TRANS64 P0, [R9+URZ], R4 ;  /* 0x00000004090085a7 */ /* 0x000e64000800007f */
[----:B-1----:R-:W-:Y:S05]  /*b840*/  @!P0 BRA `(.L_x_308) ;  /* 0xfffffffc00f08947 */ /* 0x002fea000383ffff */
[----:B------:R-:W-:Y:S05]  /*b850*/  BRA `(.L_x_321) ;  /* 0xfffffff800f47947 */ /* 0x000fea000383ffff */
.L_x_309:
[----:B-1----:R1:W2:Y:S02]  /*b860*/  SYNCS.PHASECHK.TRANS64.TRYWAIT P0, [R6+URZ], R5 ;  /* 0x00000005060075a7 */ /* 0x0022a4000800017f */
[----:B--2---:R-:W-:Y:S05]  /*b870*/  @!P0 NANOSLEEP.SYNCS 0x989680 ;  /* 0x009896800000895d */ /* 0x004fea0003900000 */
[----:B------:R-:W2:Y:S02]  /*b880*/  @!P0 SYNCS.PHASECHK.TRANS64 P0, [R6+URZ], R5 ;  /* 0x00000005060085a7 */ /* 0x000ea4000800007f */
[----:B--2---:R-:W-:Y:S05]  /*b890*/  @!P0 BRA `(.L_x_309) ;  /* 0xfffffffc00f08947 */ /* 0x004fea000383ffff */
[----:B------:R-:W-:Y:S05]  /*b8a0*/  BRA `(.L_x_322) ;  /* 0xfffffff800fc7947 */ /* 0x000fea000383ffff */
.L_x_323:
[----:B------:R-:W-:-:S00]  /*b8b0*/  BRA `(.L_x_323) ;  /* 0xfffffffc00fc7947 */ /* 0x000fc0000383ffff */
[----:B------:R-:W-:-:S00]  /*b8c0*/  NOP ;  /* 0x0000000000007918 */ /* 0x000fc00000000000 */
        /* <DEDUP_REMOVED lines=11> */
.L_x_324:


//--------------------- .nv.global.init           --------------------------
	.section	.nv.global.init,"aw",@progbits
.nv.global.init:
	.type		$str$22,@object
	.size		$str$22,($str$23 - $str$22)
$str$22:
        /*0000*/ 	.byte	0x6b, 0x5f, 0x74, 0x69, 0x6c, 0x65, 0x5f, 0x63, 0x6f, 0x75, 0x6e, 0x74, 0x20, 0x3e, 0x3d, 0x20
        /*0010*/ 	.byte	0x31, 0x00
	.type		$str$23,@object
	.size		$str$23,(__unnamed_1 - $str$23)
$str$23:
        /*0012*/ 	.byte	0x2f, 0x74, 0x6d, 0x70, 0x2f, 0x63, 0x75, 0x74, 0x6c, 0x61, 0x73, 0x73, 0x5f, 0x73, 0x77, 0x65
        /*0022*/ 	.byte	0x65, 0x70, 0x5f, 0x73, 0x72, 0x63, 0x2f, 0x69, 0x6e, 0x63, 0x6c, 0x75, 0x64, 0x65, 0x2f, 0x63
        /*0032*/ 	.byte	0x75, 0x74, 0x6c, 0x61, 0x73, 0x73, 0x2f, 0x67, 0x65, 0x6d, 0x6d, 0x2f, 0x63, 0x6f, 0x6c, 0x6c
        /*0042*/ 	.byte	0x65, 0x63, 0x74, 0x69, 0x76, 0x65, 0x2f, 0x73, 0x6d, 0x39, 0x30, 0x5f, 0x6d, 0x6d, 0x61, 0x5f
        /*0052*/ 	.byte	0x74, 0x6d, 0x61, 0x5f, 0x67, 0x6d, 0x6d, 0x61, 0x5f, 0x73, 0x73, 0x5f, 0x77, 0x61, 0x72, 0x70
        /*0062*/ 	.byte	0x73, 0x70, 0x65, 0x63, 0x69, 0x61, 0x6c, 0x69, 0x7a, 0x65, 0x64, 0x2e, 0x68, 0x70, 0x70, 0x00
	.type		__unnamed_1,@object
	.size		__unnamed_1,(.L_0 - __unnamed_1)
__unnamed_1:
        /*0072*/ 	.byte	0x76, 0x6f, 0x69, 0x64, 0x20, 0x63, 0x75, 0x74, 0x6c, 0x61, 0x73, 0x73, 0x3a, 0x3a, 0x67, 0x65
        /* <DEDUP_REMOVED lines=176> */
        /*0b82*/ 	.byte	0x3a, 0x3a, 0x69, 0x64, 0x65, 0x6e, 0x74, 0x69, 0x74, 0x79, 0x5d, 0x00
.L_0:


//--------------------- .nv.shared._ZN7cutlass13device_kernelINS_4gemm6kernel13GemmUniversalIN4cute5tupleIJiiiiEEENS1_10collective13CollectiveMmaINS1_34MainloopSm90TmaGmmaWarpSpecializedILi4ENS5_IJNS4_1CILi1EEESB_SB_EEENS1_32KernelTmaWarpSpecializedPingpongEEENS5_IJNSA_ILi64EEENSA_ILi256EEENSA_ILi32EEEEEENS_10tfloat32_tENS5_IJlSB_lEEESJ_SK_NS4_8TiledMMAINS4_8MMA_AtomIJNS4_4SM904GMMA30MMA_64x256x8_F32TF32TF32_SS_TNILNSO_7ScaleInE1ELSQ_1EEEEEENS4_6LayoutISC_NS5_IJNSA_ILi0EEESU_SU_EEEEENS5_IJNS4_10UnderscoreESX_SX_EEEEENS4_13SM90_TMA_LOADENS4_14ComposedLayoutINS4_7SwizzleILi3ELi4ELi3EEENS4_18smem_ptr_flag_bitsILi32EEENST_INS5_IJNSA_ILi8EEESH_EEENS5_IJSH_SB_EEEEEEEvNS4_8identityES10_S1A_vS1B_EENS_8epilogue10collective6detail29Sm90TmaWarpSpecializedAdapterINS1E_15DefaultEpilogueISJ_SK_SK_NS1D_6thread17LinearCombinationISJ_Li1EffLNS1I_9ScaleType4KindE0ELNS_15FloatRoundStyleE2ESJ_EENS1_15EpilogueDefaultEEEEEvvEEEEvNT_6ParamsE --------------------------
	.section	.nv.shared._ZN7cutlass13device_kernelINS_4gemm6kernel13GemmUniversalIN4cute5tupleIJiiiiEEENS1_10collective13CollectiveMmaINS1_34MainloopSm90TmaGmmaWarpSpecializedILi4ENS5_IJNS4_1CILi1EEESB_SB_EEENS1_32KernelTmaWarpSpecializedPingpongEEENS5_IJNSA_ILi64EEENSA_ILi256EEENSA_ILi32EEEEEENS_10tfloat32_tENS5_IJlSB_lEEESJ_SK_NS4_8TiledMMAINS4_8MMA_AtomIJNS4_4SM904GMMA30MMA_64x256x8_F32TF32TF32_SS_TNILNSO_7ScaleInE1ELSQ_1EEEEEENS4_6LayoutISC_NS5_IJNSA_ILi0EEESU_SU_EEEEENS5_IJNS4_10UnderscoreESX_SX_EEEEENS4_13SM90_TMA_LOADENS4_14ComposedLayoutINS4_7SwizzleILi3ELi4ELi3EEENS4_18smem_ptr_flag_bitsILi32EEENST_INS5_IJNSA_ILi8EEESH_EEENS5_IJSH_SB_EEEEEEEvNS4_8identityES10_S1A_vS1B_EENS_8epilogue10collective6detail29Sm90TmaWarpSpecializedAdapterINS1E_15DefaultEpilogueISJ_SK_SK_NS1D_6thread17LinearCombinationISJ_Li1EffLNS1I_9ScaleType4KindE0ELNS_15FloatRoundStyleE2ESJ_EENS1_15EpilogueDefaultEEEEEvvEEEEvNT_6ParamsE,"aw",@nobits
	.sectionflags	@""
	.align	16
	.zero		1024


//--------------------- .nv.shared.reserved.0     --------------------------
	.section	.nv.shared.reserved.0,"aw",@nobits
	.weak		__nv_reservedSMEM_offset_0_alias
	.size		__nv_reservedSMEM_offset_0_alias, 0, 0
	.other		__nv_reservedSMEM_offset_0_alias,@"STO_CUDA_RESERVED_SHARED STV_DEFAULT"
__nv_reservedSMEM_offset_0_alias:
	.zero		0


//--------------------- .nv.global                --------------------------
	.section	.nv.global,"aw",@nobits
.nv.global:
	.type		_ZN40_INTERNAL_64ec4e50_4_k_cu_51f8a4a9_252614cute1_E,@object
	.size		_ZN40_INTERNAL_64ec4e50_4_k_cu_51f8a4a9_252614cute1_E,(_ZN40_INTERNAL_64ec4e50_4_k_cu_51f8a4a9_252614cuda3std3__45__cpo6cbeginE - _ZN40_INTERNAL_64ec4e50_4_k_cu_51f8a4a9_252614cute1_E)
_ZN40_INTERNAL_64ec4e50_4_k_cu_51f8a4a9_252614cute1_E:
	.zero		1
	.type		_ZN40_INTERNAL_64ec4e50_4_k_cu_51f8a4a9_252614cuda3std3__45__cpo6cbeginE,@object
	.size		_ZN40_INTERNAL_64ec4e50_4_k_cu_51f8a4a9_252614cuda3std3__45__cpo6cbeginE,(_ZN40_INTERNAL_64ec4e50_4_k_cu_51f8a4a9_252614cuda3std3__48in_placeE - _ZN40_INTERNAL_64ec4e50_4_k_cu_51f8a4a9_252614cuda3std3__45__cpo6cbeginE)
_ZN40_INTERNAL_64ec4e50_4_k_cu_51f8a4a9_252614cuda3std3__45__cpo6cbeginE:
	.zero		1
	.type		_ZN40_INTERNAL_64ec4e50_4_k_cu_51f8a4a9_252614cuda3std3__48in_placeE,@object
	.size		_ZN40_INTERNAL_64ec4e50_4_k_cu_51f8a4a9_252614cuda3std3__48in_placeE,(_ZN40_INTERNAL_64ec4e50_4_k_cu_51f8a4a9_252614cuda3std6ranges3__45__cpo9iter_moveE - _ZN40_INTERNAL_64ec4e50_4_k_cu_51f8a4a9_252614cuda3std3__48in_placeE)
_ZN40_INTERNAL_64ec4e50_4_k_cu_51f8a4a9_252614cuda3std3__48in_placeE:
	.zero		1
	.type		_ZN40_INTERNAL_64ec4e50_4_k_cu_51f8a4a9_252614cuda3std6ranges3__45__cpo9iter_moveE,@object
	.size		_ZN40_INTERNAL_64ec4e50_4_k_cu_51f8a4a9_252614cuda3std6ranges3__45__cpo9iter_moveE,(_ZN40_INTERNAL_64ec4e50_4_k_cu_51f8a4a9_252614cuda3std3__45__cpo5beginE - _ZN40_INTERNAL_64ec4e50_4_k_cu_51f8a4a9_252614cuda3std6ranges3__45__cpo9iter_moveE)
_ZN40_INTERNAL_64ec4e50_4_k_cu_51f8a4a9_252614cuda3std6ranges3__45__cpo9iter_moveE:
	.zero		1
	.type		_ZN40_INTERNAL_64ec4e50_4_k_cu_51f8a4a9_252614cuda3std3__45__cpo5beginE,@object
	.size		_ZN40_INTERNAL_64ec4e50_4_k_cu_51f8a4a9_252614cuda3std3__45__cpo5beginE,(_ZN40_INTERNAL_64ec4e50_4_k_cu_51f8a4a9_252614cuda3std3__442_GLOBAL__N__64ec4e50_4_k_cu_51f8a4a9_252616ignoreE - _ZN40_INTERNAL_64ec4e50_4_k_cu_51f8a4a9_252614cuda3std3__45__cpo5beginE)
_ZN40_INTERNAL_64ec4e50_4_k_cu_51f8a4a9_252614cuda3std3__45__cpo5beginE:
	.zero		1
	.type		_ZN40_INTERNAL_64ec4e50_4_k_cu_51f8a4a9_252614cuda3std3__442_GLOBAL__N__64ec4e50_4_k_cu_51f8a4a9_252616ignoreE,@object
	.size		_ZN40_INTERNAL_64ec4e50_4_k_cu_51f8a4a9_252614cuda3std3__442_GLOBAL__N__64ec4e50_4_k_cu_51f8a4a9_252616ignoreE,(_ZN40_INTERNAL_64ec4e50_4_k_cu_51f8a4a9_252614cute7productE - _ZN40_INTERNAL_64ec4e50_4_k_cu_51f8a4a9_252614cuda3std3__442_GLOBAL__N__64ec4e50_4_k_cu_51f8a4a9_252616ignoreE)
_ZN40_INTERNAL_64ec4e50_4_k_cu_51f8a4a9_252614cuda3std3__442_GLOBAL__N__64ec4e50_4_k_cu_51f8a4a9_252616ignoreE:
	.zero		1
	.type		_ZN40_INTERNAL_64ec4e50_4_k_cu_51f8a4a9_252614cute7productE,@object
	.size		_ZN40_INTERNAL_64ec4e50_4_k_cu_51f8a4a9_252614cute7productE,(_ZN40_INTERNAL_64ec4e50_4_k_cu_51f8a4a9_252614cuda3std3__45__cpo3endE - _ZN40_INTERNAL_64ec4e50_4_k_cu_51f8a4a9_252614cute7productE)
_ZN40_INTERNAL_64ec4e50_4_k_cu_51f8a4a9_252614cute7productE:
	.zero		1
	.type		_ZN40_INTERNAL_64ec4e50_4_k_cu_51f8a4a9_252614cuda3std3__45__cpo3endE,@object
	.size		_ZN40_INTERNAL_64ec4e50_4_k_cu_51f8a4a9_252614cuda3std3__45__cpo3endE,(_ZN40_INTERNAL_64ec4e50_4_k_cu_51f8a4a9_252614cuda3std3__419piecewise_constructE - _ZN40_INTERNAL_64ec4e50_4_k_cu_51f8a4a9_252614cuda3std3__45__cpo3endE)
_ZN40_INTERNAL_64ec4e50_4_k_cu_51f8a4a9_252614cuda3std3__45__cpo3endE:
	.zero		1
	.type		_ZN40_INTERNAL_64ec4e50_4_k_cu_51f8a4a9_252614cuda3std3__419piecewise_constructE,@object
	.size		_ZN40_INTERNAL_64ec4e50_4_k_cu_51f8a4a9_252614cuda3std3__419piecewise_constructE,(_ZN40_INTERNAL_64ec4e50_4_k_cu_51f8a4a9_252614cuda3std3__45__cpo4cendE - _ZN40_INTERNAL_64ec4e50_4_k_cu_51f8a4a9_252614cuda3std3__419piecewise_constructE)
_ZN40_INTERNAL_64ec4e50_4_k_cu_51f8a4a9_252614cuda3std3__419piecewise_constructE:
	.zero		1
	.type		_ZN40_INTERNAL_64ec4e50_4_k_cu_51f8a4a9_252614cuda3std3__45__cpo4cendE,@object
	.size		_ZN40_INTERNAL_64ec4e50_4_k_cu_51f8a4a9_252614cuda3std3__45__cpo4cendE,(_ZN40_INTERNAL_64ec4e50_4_k_cu_51f8a4a9_252614cuda3std6ranges3__45__cpo4swapE - _ZN40_INTERNAL_64ec4e50_4_k_cu_51f8a4a9_252614cuda3std3__45__cpo4cendE)
_ZN40_INTERNAL_64ec4e50_4_k_cu_51f8a4a9_252614cuda3std3__45__cpo4cendE:
	.zero		1
	.type		_ZN40_INTERNAL_64ec4e50_4_k_cu_51f8a4a9_252614cuda3std6ranges3__45__cpo4swapE,@object
	.size		_ZN40_INTERNAL_64ec4e50_4_k_cu_51f8a4a9_252614cuda3std6ranges3__45__cpo4swapE,(.L_8 - _ZN40_INTERNAL_64ec4e50_4_k_cu_51f8a4a9_252614cuda3std6ranges3__45__cpo4swapE)
_ZN40_INTERNAL_64ec4e50_4_k_cu_51f8a4a9_252614cuda3std6ranges3__45__cpo4swapE:
	.zero		1
.L_8:


//--------------------- .nv.constant0._ZN7cutlass13device_kernelINS_4gemm6kernel13GemmUniversalIN4cute5tupleIJiiiiEEENS1_10collective13CollectiveMmaINS1_34MainloopSm90TmaGmmaWarpSpecializedILi4ENS5_IJNS4_1CILi1EEESB_SB_EEENS1_32KernelTmaWarpSpecializedPingpongEEENS5_IJNSA_ILi64EEENSA_ILi256EEENSA_ILi32EEEEEENS_10tfloat32_tENS5_IJlSB_lEEESJ_SK_NS4_8TiledMMAINS4_8MMA_AtomIJNS4_4SM904GMMA30MMA_64x256x8_F32TF32TF32_SS_TNILNSO_7ScaleInE1ELSQ_1EEEEEENS4_6LayoutISC_NS5_IJNSA_ILi0EEESU_SU_EEEEENS5_IJNS4_10UnderscoreESX_SX_EEEEENS4_13SM90_TMA_LOADENS4_14ComposedLayoutINS4_7SwizzleILi3ELi4ELi3EEENS4_18smem_ptr_flag_bitsILi32EEENST_INS5_IJNSA_ILi8EEESH_EEENS5_IJSH_SB_EEEEEEEvNS4_8identityES10_S1A_vS1B_EENS_8epilogue10collective6detail29Sm90TmaWarpSpecializedAdapterINS1E_15DefaultEpilogueISJ_SK_SK_NS1D_6thread17LinearCombinationISJ_Li1EffLNS1I_9ScaleType4KindE0ELNS_15FloatRoundStyleE2ESJ_EENS1_15EpilogueDefaultEEEEEvvEEEEvNT_6ParamsE --------------------------
	.section	.nv.constant0._ZN7cutlass13device_kernelINS_4gemm6kernel13GemmUniversalIN4cute5tupleIJiiiiEEENS1_10collective13CollectiveMmaINS1_34MainloopSm90TmaGmmaWarpSpecializedILi4ENS5_IJNS4_1CILi1EEESB_SB_EEENS1_32KernelTmaWarpSpecializedPingpongEEENS5_IJNSA_ILi64EEENSA_ILi256EEENSA_ILi32EEEEEENS_10tfloat32_tENS5_IJlSB_lEEESJ_SK_NS4_8TiledMMAINS4_8MMA_AtomIJNS4_4SM904GMMA30MMA_64x256x8_F32TF32TF32_SS_TNILNSO_7ScaleInE1ELSQ_1EEEEEENS4_6LayoutISC_NS5_IJNSA_ILi0EEESU_SU_EEEEENS5_IJNS4_10UnderscoreESX_SX_EEEEENS4_13SM90_TMA_LOADENS4_14ComposedLayoutINS4_7SwizzleILi3ELi4ELi3EEENS4_18smem_ptr_flag_bitsILi32EEENST_INS5_IJNSA_ILi8EEESH_EEENS5_IJSH_SB_EEEEEEEvNS4_8identityES10_S1A_vS1B_EENS_8epilogue10collective6detail29Sm90TmaWarpSpecializedAdapterINS1E_15DefaultEpilogueISJ_SK_SK_NS1D_6thread17LinearCombinationISJ_Li1EffLNS1I_9ScaleType4KindE0ELNS_15FloatRoundStyleE2ESJ_EENS1_15EpilogueDefaultEEEEEvvEEEEvNT_6ParamsE,"a",@progbits
	.sectionflags	@""
	.align	4
.nv.constant0._ZN7cutlass13device_kernelINS_4gemm6kernel13GemmUniversalIN4cute5tupleIJiiiiEEENS1_10collective13CollectiveMmaINS1_34MainloopSm90TmaGmmaWarpSpecializedILi4ENS5_IJNS4_1CILi1EEESB_SB_EEENS1_32KernelTmaWarpSpecializedPingpongEEENS5_IJNSA_ILi64EEENSA_ILi256EEENSA_ILi32EEEEEENS_10tfloat32_tENS5_IJlSB_lEEESJ_SK_NS4_8TiledMMAINS4_8MMA_AtomIJNS4_4SM904GMMA30MMA_64x256x8_F32TF32TF32_SS_TNILNSO_7ScaleInE1ELSQ_1EEEEEENS4_6LayoutISC_NS5_IJNSA_ILi0EEESU_SU_EEEEENS5_IJNS4_10UnderscoreESX_SX_EEEEENS4_13SM90_TMA_LOADENS4_14ComposedLayoutINS4_7SwizzleILi3ELi4ELi3EEENS4_18smem_ptr_flag_bitsILi32EEENST_INS5_IJNSA_ILi8EEESH_EEENS5_IJSH_SB_EEEEEEEvNS4_8identityES10_S1A_vS1B_EENS_8epilogue10collective6detail29Sm90TmaWarpSpecializedAdapterINS1E_15DefaultEpilogueISJ_SK_SK_NS1D_6thread17LinearCombinationISJ_Li1EffLNS1I_9ScaleType4KindE0ELNS_15FloatRoundStyleE2ESJ_EENS1_15EpilogueDefaultEEEEEvvEEEEvNT_6ParamsE:
	.zero		1664


//--------------------- SYMBOLS --------------------------

	.type		.nv.reservedSmem.offset0,@object
	.size		.nv.reservedSmem.offset0,0x4
	.type		__assertfail,@function
